	.target	sm_90a

	.elftype	@"ET_EXEC"


//--------------------- .note.nv.tkinfo           --------------------------
	.section	.note.nv.tkinfo,"",@"SHT_NOTE"
	.sectionflags	@"SHF_NOTE_NV_TKINFO"
	.tkinfo
        /*0018*/ 	.word	0x00000002
        /*0030*/ 	.string	""
        /*0030*/ 	.string	"ptxas"
        /*0030*/ 	.string	"Cuda compilation tools, release 13.0, V13.0.88"
        /*0030*/ 	.string	"Build cuda_13.0.r13.0/compiler.36424714_0"
        /*0030*/ 	.string	"-arch sm_90a -m 64 "



//--------------------- .note.nv.cuinfo           --------------------------
	.section	.note.nv.cuinfo,"",@"SHT_NOTE"
	.sectionflags	@"SHF_NOTE_NV_CUINFO"
        /*0018*/ 	.short	0x0002
        /*001a*/ 	.short	0x005a
        /*001c*/ 	.short	0x0082
	.zero		2


//--------------------- .nv.info                  --------------------------
	.section	.nv.info,"",@"SHT_CUDA_INFO"
	.align	4


	//----- nvinfo : EIATTR_REGCOUNT
	.align		4
        /*0000*/ 	.byte	0x04, 0x2f
        /*0002*/ 	.short	(.L_15 - .L_14)
	.align		4
.L_14:
        /*0004*/ 	.word	index@(_ZN7cutlass13device_kernelINS_4gemm6kernel13GemmUniversalIN4cute5tupleIJiiiiEEENS1_10collective13CollectiveMmaINS1_34MainloopSm90TmaGmmaWarpSpecializedILi4ENS5_IJNS4_1CILi8EEENSA_ILi1EEESC_EEENS1_35KernelTmaWarpSpecializedCooperativeEEENS5_IJNSA_ILi128EEENSA_ILi64EEESH_EEEfNS5_IJlSC_lEEEfSJ_NS4_8TiledMMAINS4_8MMA_AtomIJNS4_4SM904GMMA29MMA_64x64x8_F32TF32TF32_SS_TNILNSN_7ScaleInE1ELSP_1EEEEEENS4_6LayoutINS5_IJNSA_ILi2EEESC_SC_EEENS5_IJSC_NSA_ILi0EEESV_EEEEENS5_IJNS4_10UnderscoreESY_SY_EEEEENS4_13SM90_TMA_LOADENS4_14ComposedLayoutINS4_7SwizzleILi3ELi4ELi3EEENS4_18smem_ptr_flag_bitsILi32EEENSS_INS5_IJSB_NSA_ILi32EEEEEENS5_IJS17_SC_EEEEEEEvNS4_8identityENS4_23SM90_TMA_LOAD_MULTICASTES1B_vS1C_EENS_8epilogue10collective6detail29Sm90TmaWarpSpecializedAdapterINS1G_15DefaultEpilogueIfSJ_SJ_NS1F_6thread17LinearCombinationIfLi1EffLNS1K_9ScaleType4KindE0ELNS_15FloatRoundStyleE2EfEENS1_15EpilogueDefaultEEEEEvvEEEEvNT_6ParamsE)
        /*0008*/ 	.word	0x000000a8


	//----- nvinfo : EIATTR_FRAME_SIZE
	.align		4
.L_15:
        /*000c*/ 	.byte	0x04, 0x11
        /*000e*/ 	.short	(.L_17 - .L_16)
	.align		4
.L_16:
        /*0010*/ 	.word	index@(_ZN7cutlass13device_kernelINS_4gemm6kernel13GemmUniversalIN4cute5tupleIJiiiiEEENS1_10collective13CollectiveMmaINS1_34MainloopSm90TmaGmmaWarpSpecializedILi4ENS5_IJNS4_1CILi8EEENSA_ILi1EEESC_EEENS1_35KernelTmaWarpSpecializedCooperativeEEENS5_IJNSA_ILi128EEENSA_ILi64EEESH_EEEfNS5_IJlSC_lEEEfSJ_NS4_8TiledMMAINS4_8MMA_AtomIJNS4_4SM904GMMA29MMA_64x64x8_F32TF32TF32_SS_TNILNSN_7ScaleInE1ELSP_1EEEEEENS4_6LayoutINS5_IJNSA_ILi2EEESC_SC_EEENS5_IJSC_NSA_ILi0EEESV_EEEEENS5_IJNS4_10UnderscoreESY_SY_EEEEENS4_13SM90_TMA_LOADENS4_14ComposedLayoutINS4_7SwizzleILi3ELi4ELi3EEENS4_18smem_ptr_flag_bitsILi32EEENSS_INS5_IJSB_NSA_ILi32EEEEEENS5_IJS17_SC_EEEEEEEvNS4_8identityENS4_23SM90_TMA_LOAD_MULTICASTES1B_vS1C_EENS_8epilogue10collective6detail29Sm90TmaWarpSpecializedAdapterINS1G_15DefaultEpilogueIfSJ_SJ_NS1F_6thread17LinearCombinationIfLi1EffLNS1K_9ScaleType4KindE0ELNS_15FloatRoundStyleE2EfEENS1_15EpilogueDefaultEEEEEvvEEEEvNT_6ParamsE)
        /*0014*/ 	.word	0x00000000


	//----- nvinfo : EIATTR_MIN_STACK_SIZE
	.align		4
.L_17:
        /*0018*/ 	.byte	0x04, 0x12
        /*001a*/ 	.short	(.L_19 - .L_18)
	.align		4
.L_18:
        /*001c*/ 	.word	index@(_ZN7cutlass13device_kernelINS_4gemm6kernel13GemmUniversalIN4cute5tupleIJiiiiEEENS1_10collective13CollectiveMmaINS1_34MainloopSm90TmaGmmaWarpSpecializedILi4ENS5_IJNS4_1CILi8EEENSA_ILi1EEESC_EEENS1_35KernelTmaWarpSpecializedCooperativeEEENS5_IJNSA_ILi128EEENSA_ILi64EEESH_EEEfNS5_IJlSC_lEEEfSJ_NS4_8TiledMMAINS4_8MMA_AtomIJNS4_4SM904GMMA29MMA_64x64x8_F32TF32TF32_SS_TNILNSN_7ScaleInE1ELSP_1EEEEEENS4_6LayoutINS5_IJNSA_ILi2EEESC_SC_EEENS5_IJSC_NSA_ILi0EEESV_EEEEENS5_IJNS4_10UnderscoreESY_SY_EEEEENS4_13SM90_TMA_LOADENS4_14ComposedLayoutINS4_7SwizzleILi3ELi4ELi3EEENS4_18smem_ptr_flag_bitsILi32EEENSS_INS5_IJSB_NSA_ILi32EEEEEENS5_IJS17_SC_EEEEEEEvNS4_8identityENS4_23SM90_TMA_LOAD_MULTICASTES1B_vS1C_EENS_8epilogue10collective6detail29Sm90TmaWarpSpecializedAdapterINS1G_15DefaultEpilogueIfSJ_SJ_NS1F_6thread17LinearCombinationIfLi1EffLNS1K_9ScaleType4KindE0ELNS_15FloatRoundStyleE2EfEENS1_15EpilogueDefaultEEEEEvvEEEEvNT_6ParamsE)
        /*0020*/ 	.word	0x00000000
.L_19:


//--------------------- .nv.compat                --------------------------
	.section	.nv.compat,"",@"SHT_CUDA_COMPAT_INFO"
	.align	4
        /*0000*/ 	.byte	0x02, 0x09, 0x01, 0x00, 0x02, 0x02, 0x04, 0x00, 0x02, 0x05, 0x05, 0x00, 0x03, 0x07, 0x01, 0x01
        /*0010*/ 	.byte	0x02, 0x03, 0x01, 0x00, 0x02, 0x06, 0x01, 0x00, 0x04, 0x0b, 0x08, 0x00, 0x00, 0x00, 0x00, 0x00
        /*0020*/ 	.byte	0x00, 0x00, 0x00, 0x00


//--------------------- .nv.info._ZN7cutlass13device_kernelINS_4gemm6kernel13GemmUniversalIN4cute5tupleIJiiiiEEENS1_10collective13CollectiveMmaINS1_34MainloopSm90TmaGmmaWarpSpecializedILi4ENS5_IJNS4_1CILi8EEENSA_ILi1EEESC_EEENS1_35KernelTmaWarpSpecializedCooperativeEEENS5_IJNSA_ILi128EEENSA_ILi64EEESH_EEEfNS5_IJlSC_lEEEfSJ_NS4_8TiledMMAINS4_8MMA_AtomIJNS4_4SM904GMMA29MMA_64x64x8_F32TF32TF32_SS_TNILNSN_7ScaleInE1ELSP_1EEEEEENS4_6LayoutINS5_IJNSA_ILi2EEESC_SC_EEENS5_IJSC_NSA_ILi0EEESV_EEEEENS5_IJNS4_10UnderscoreESY_SY_EEEEENS4_13SM90_TMA_LOADENS4_14ComposedLayoutINS4_7SwizzleILi3ELi4ELi3EEENS4_18smem_ptr_flag_bitsILi32EEENSS_INS5_IJSB_NSA_ILi32EEEEEENS5_IJS17_SC_EEEEEEEvNS4_8identityENS4_23SM90_TMA_LOAD_MULTICASTES1B_vS1C_EENS_8epilogue10collective6detail29Sm90TmaWarpSpecializedAdapterINS1G_15DefaultEpilogueIfSJ_SJ_NS1F_6thread17LinearCombinationIfLi1EffLNS1K_9ScaleType4KindE0ELNS_15FloatRoundStyleE2EfEENS1_15EpilogueDefaultEEEEEvvEEEEvNT_6ParamsE --------------------------
	.section	.nv.info._ZN7cutlass13device_kernelINS_4gemm6kernel13GemmUniversalIN4cute5tupleIJiiiiEEENS1_10collective13CollectiveMmaINS1_34MainloopSm90TmaGmmaWarpSpecializedILi4ENS5_IJNS4_1CILi8EEENSA_ILi1EEESC_EEENS1_35KernelTmaWarpSpecializedCooperativeEEENS5_IJNSA_ILi128EEENSA_ILi64EEESH_EEEfNS5_IJlSC_lEEEfSJ_NS4_8TiledMMAINS4_8MMA_AtomIJNS4_4SM904GMMA29MMA_64x64x8_F32TF32TF32_SS_TNILNSN_7ScaleInE1ELSP_1EEEEEENS4_6LayoutINS5_IJNSA_ILi2EEESC_SC_EEENS5_IJSC_NSA_ILi0EEESV_EEEEENS5_IJNS4_10UnderscoreESY_SY_EEEEENS4_13SM90_TMA_LOADENS4_14ComposedLayoutINS4_7SwizzleILi3ELi4ELi3EEENS4_18smem_ptr_flag_bitsILi32EEENSS_INS5_IJSB_NSA_ILi32EEEEEENS5_IJS17_SC_EEEEEEEvNS4_8identityENS4_23SM90_TMA_LOAD_MULTICASTES1B_vS1C_EENS_8epilogue10collective6detail29Sm90TmaWarpSpecializedAdapterINS1G_15DefaultEpilogueIfSJ_SJ_NS1F_6thread17LinearCombinationIfLi1EffLNS1K_9ScaleType4KindE0ELNS_15FloatRoundStyleE2EfEENS1_15EpilogueDefaultEEEEEvvEEEEvNT_6ParamsE,"",@"SHT_CUDA_INFO"
	.sectionflags	@""
	.align	4


	//----- nvinfo : EIATTR_CUDA_API_VERSION
	.align		4
        /*0000*/ 	.byte	0x04, 0x37
        /*0002*/ 	.short	(.L_21 - .L_20)
.L_20:
        /*0004*/ 	.word	0x00000082


	//----- nvinfo : EIATTR_KPARAM_INFO
	.align		4
.L_21:
        /*0008*/ 	.byte	0x04, 0x17
        /*000a*/ 	.short	(.L_23 - .L_22)
.L_22:
        /*000c*/ 	.word	0x00000000
        /*0010*/ 	.short	0x0000
        /*0012*/ 	.short	0x0070
        /*0014*/ 	.byte	0x00, 0xf0, 0x01, 0x10


	//----- nvinfo : EIATTR_SPARSE_MMA_MASK
	.align		4
.L_23:
        /*0018*/ 	.byte	0x03, 0x50
        /*001a*/ 	.short	0x0000


	//----- nvinfo : EIATTR_MAXREG_COUNT
	.align		4
        /*001c*/ 	.byte	0x03, 0x1b
        /*001e*/ 	.short	0x00a8


	//----- nvinfo : EIATTR_NUM_BARRIERS
	.align		4
        /*0020*/ 	.byte	0x02, 0x4c
        /*0022*/ 	.byte	0x01
	.zero		1


	//----- nvinfo : EIATTR_EXTERNS
	.align		4
        /*0024*/ 	.byte	0x04, 0x0f
        /*0026*/ 	.short	(.L_25 - .L_24)


	//   ....[0]....
	.align		4
.L_24:
        /*0028*/ 	.word	index@(__assertfail)


	//----- nvinfo : EIATTR_MERCURY_ISA_VERSION
	.align		4
.L_25:
        /*002c*/ 	.byte	0x03, 0x5f
        /*002e*/ 	.short	0x0101


	//----- nvinfo : EIATTR_INT_WARP_WIDE_INSTR_OFFSETS
	.align		4
        /*0030*/ 	.byte	0x04, 0x31
        /*0032*/ 	.short	(.L_27 - .L_26)


	//   ....[0]....
.L_26:
        /*0034*/ 	.word	0x000004d0


	//   ....[1]....
        /*0038*/ 	.word	0x000004f0


	//   ....[2]....
        /*003c*/ 	.word	0x000006a0


	//   ....[3]....
        /*0040*/ 	.word	0x00002280


	//----- nvinfo : EIATTR_COOP_GROUP_MASK_REGIDS
	.align		4
.L_27:
        /*0044*/ 	.byte	0x04, 0x29
        /*0046*/ 	.short	(.L_29 - .L_28)


	//   ....[0]....
.L_28:
        /*0048*/ 	.word	0xffffffff


	//   ....[1]....
        /*004c*/ 	.word	0xffffffff


	//   ....[2]....
        /*0050*/ 	.word	0xffffffff


	//   ....[3]....
        /*0054*/ 	.word	0xffffffff


	//   ....[4]....
        /*0058*/ 	.word	0xffffffff


	//   ....[5]....
        /*005c*/ 	.word	0xffffffff


	//----- nvinfo : EIATTR_COOP_GROUP_INSTR_OFFSETS
	.align		4
.L_29:
        /*0060*/ 	.byte	0x04, 0x28
        /*0062*/ 	.short	(.L_31 - .L_30)


	//   ....[0]....
.L_30:
        /*0064*/ 	.word	0x00000060


	//   ....[1]....
        /*0068*/ 	.word	0x00000070


	//   ....[2]....
        /*006c*/ 	.word	0x00000130


	//   ....[3]....
        /*0070*/ 	.word	0x00000300


	//   ....[4]....
        /*0074*/ 	.word	0x00000800


	//   ....[5]....
        /*0078*/ 	.word	0x00001480


	//----- nvinfo : EIATTR_REG_RECONFIG
	.align		4
.L_31:
        /*007c*/ 	.byte	0x01, 0x54
	.zero		2


	//----- nvinfo : EIATTR_SYSCALL_OFFSETS
	.align		4
        /*0080*/ 	.byte	0x04, 0x46
        /*0082*/ 	.short	(.L_33 - .L_32)


	//   ....[0]....
.L_32:
        /*0084*/ 	.word	0x00001670


	//----- nvinfo : EIATTR_MBARRIER_INSTR_OFFSETS
	.align		4
.L_33:
        /*0088*/ 	.byte	0x04, 0x39
        /*008a*/ 	.short	(.L_35 - .L_34)


	//   ....[0]....
.L_34:
        /*008c*/ 	.word	0x00000260
        /*0090*/ 	.word	0x000000ff
        /*0094*/ 	.word	0x00000000
        /*0098*/ 	.short	0x0100
        /*009a*/ 	.byte	0x08
	.zero		1


	//   ....[1]....
        /*009c*/ 	.word	0x00000270
        /*00a0*/ 	.word	0x000000ff
        /*00a4*/ 	.word	0x00000020
        /*00a8*/ 	.short	0x0100
        /*00aa*/ 	.byte	0x08
	.zero		1


	//   ....[2]....
        /*00ac*/ 	.word	0x00000280
        /*00b0*/ 	.word	0x000000ff
        /*00b4*/ 	.word	0x00000008
        /*00b8*/ 	.short	0x0100
        /*00ba*/ 	.byte	0x08
	.zero		1


	//   ....[3]....
        /*00bc*/ 	.word	0x00000290
        /*00c0*/ 	.word	0x000000ff
        /*00c4*/ 	.word	0x00000028
        /*00c8*/ 	.short	0x0100
        /*00ca*/ 	.byte	0x08
	.zero		1


	//   ....[4]....
        /*00cc*/ 	.word	0x000002a0
        /*00d0*/ 	.word	0x000000ff
        /*00d4*/ 	.word	0x00000010
        /*00d8*/ 	.short	0x0100
        /*00da*/ 	.byte	0x08
	.zero		1


	//   ....[5]....
        /*00dc*/ 	.word	0x000002b0
        /*00e0*/ 	.word	0x000000ff
        /*00e4*/ 	.word	0x00000030
        /*00e8*/ 	.short	0x0100
        /*00ea*/ 	.byte	0x08
	.zero		1


	//   ....[6]....
        /*00ec*/ 	.word	0x000002c0
        /*00f0*/ 	.word	0x000000ff
        /*00f4*/ 	.word	0x00000018
        /*00f8*/ 	.short	0x0100
        /*00fa*/ 	.byte	0x08
	.zero		1


	//   ....[7]....
        /*00fc*/ 	.word	0x000002d0
        /*0100*/ 	.word	0x000000ff
        /*0104*/ 	.word	0x00000038
        /*0108*/ 	.short	0x0100
        /*010a*/ 	.byte	0x08
	.zero		1


	//   ....[8]....
        /*010c*/ 	.word	0x00000730
        /*0110*/ 	.word	0x000000ff
        /*0114*/ 	.word	0x00000050
        /*0118*/ 	.short	0x0100
        /*011a*/ 	.byte	0x06
	.zero		1


	//   ....[9]....
        /*011c*/ 	.word	0x000007b0
        /*0120*/ 	.word	0x000000ff
        /*0124*/ 	.word	0x00000058
        /*0128*/ 	.short	0x0100
        /*012a*/ 	.byte	0x06
	.zero		1


	//   ....[10]....
        /*012c*/ 	.word	0x00001730
        /*0130*/ 	.word	0x00000003
        /*0134*/ 	.word	0x00000000
        /*0138*/ 	.short	0x010a
        /*013a*/ 	.byte	0x3f
	.zero		1


	//   ....[11]....
        /*013c*/ 	.word	0x00001790
        /*0140*/ 	.word	0x00000003
        /*0144*/ 	.word	0x00000000
        /*0148*/ 	.short	0x010a
        /*014a*/ 	.byte	0x3f
	.zero		1


	//   ....[12]....
        /*014c*/ 	.word	0x00001cd0
        /*0150*/ 	.word	0x00000005
        /*0154*/ 	.word	0x00000000
        /*0158*/ 	.short	0x010a
        /*015a*/ 	.byte	0x3f
	.zero		1


	//   ....[13]....
        /*015c*/ 	.word	0x00001d10
        /*0160*/ 	.word	0x00000005
        /*0164*/ 	.word	0x00000000
        /*0168*/ 	.short	0x010a
        /*016a*/ 	.byte	0x3f
	.zero		1


	//   ....[14]....
        /*016c*/ 	.word	0x00002130
        /*0170*/ 	.word	0x00000004
        /*0174*/ 	.word	0x00000000
        /*0178*/ 	.short	0x0101
        /*017a*/ 	.byte	0x3f
	.zero		1


	//   ....[15]....
        /*017c*/ 	.word	0x000022f0
        /*0180*/ 	.word	0x00000000
        /*0184*/ 	.word	0x00000000
        /*0188*/ 	.short	0x0101
        /*018a*/ 	.byte	0x3f
	.zero		1


	//   ....[16]....
        /*018c*/ 	.word	0x00004f50
        /*0190*/ 	.word	0x00000017
        /*0194*/ 	.word	0x00000020
        /*0198*/ 	.short	0x010a
        /*019a*/ 	.byte	0x3f
	.zero		1


	//   ....[17]....
        /*019c*/ 	.word	0x000053d0
        /*01a0*/ 	.word	0x00000005
        /*01a4*/ 	.word	0x00000058
        /*01a8*/ 	.short	0x0101
        /*01aa*/ 	.byte	0x3f
	.zero		1


	//   ....[18]....
        /*01ac*/ 	.word	0x00005af0
        /*01b0*/ 	.word	0x00000007
        /*01b4*/ 	.word	0x00000000
        /*01b8*/ 	.short	0x010a
        /*01ba*/ 	.byte	0x3f
	.zero		1


	//   ....[19]....
        /*01bc*/ 	.word	0x00005b70
        /*01c0*/ 	.word	0x00000006
        /*01c4*/ 	.word	0x00000000
        /*01c8*/ 	.short	0x010a
        /*01ca*/ 	.byte	0x3f
	.zero		1


	//   ....[20]....
        /*01cc*/ 	.word	0x00005c00
        /*01d0*/ 	.word	0x00000007
        /*01d4*/ 	.word	0x00000000
        /*01d8*/ 	.short	0x010a
        /*01da*/ 	.byte	0x3f
	.zero		1


	//   ....[21]....
        /*01dc*/ 	.word	0x00005c90
        /*01e0*/ 	.word	0x00000005
        /*01e4*/ 	.word	0x00000000
        /*01e8*/ 	.short	0x010a
        /*01ea*/ 	.byte	0x3f
	.zero		1


	//   ....[22]....
        /*01ec*/ 	.word	0x00005cf0
        /*01f0*/ 	.word	0x00000003
        /*01f4*/ 	.word	0x00000000
        /*01f8*/ 	.short	0x010a
        /*01fa*/ 	.byte	0x3f
	.zero		1


	//   ....[23]....
        /*01fc*/ 	.word	0x00005d40
        /*0200*/ 	.word	0x00000005
        /*0204*/ 	.word	0x00000000
        /*0208*/ 	.short	0x010a
        /*020a*/ 	.byte	0x3f
	.zero		1


	//   ....[24]....
        /*020c*/ 	.word	0x00005e10
        /*0210*/ 	.word	0x00000017
        /*0214*/ 	.word	0x00000020
        /*0218*/ 	.short	0x010a
        /*021a*/ 	.byte	0x3f
	.zero		1


	//   ....[25]....
        /*021c*/ 	.word	0x00005ee0
        /*0220*/ 	.word	0x00000007
        /*0224*/ 	.word	0x00000000
        /*0228*/ 	.short	0x010a
        /*022a*/ 	.byte	0x3f
	.zero		1


	//   ....[26]....
        /*022c*/ 	.word	0x00005f30
        /*0230*/ 	.word	0x00000006
        /*0234*/ 	.word	0x00000000
        /*0238*/ 	.short	0x010a
        /*023a*/ 	.byte	0x3f
	.zero		1


	//   ....[27]....
        /*023c*/ 	.word	0x00005f80
        /*0240*/ 	.word	0x00000007
        /*0244*/ 	.word	0x00000000
        /*0248*/ 	.short	0x010a
        /*024a*/ 	.byte	0x3f
	.zero		1


	//----- nvinfo : EIATTR_NUM_MBARRIERS
	.align		4
.L_35:
        /*024c*/ 	.byte	0x03, 0x38
        /*024e*/ 	.short	0x000a


	//----- nvinfo : EIATTR_EXIT_INSTR_OFFSETS
	.align		4
        /*0250*/ 	.byte	0x04, 0x1c
        /*0252*/ 	.short	(.L_37 - .L_36)


	//   ....[0]....
.L_36:
        /*0254*/ 	.word	0x000009d0


	//   ....[1]....
        /*0258*/ 	.word	0x000011e0


	//   ....[2]....
        /*025c*/ 	.word	0x000046d0


	//   ....[3]....
        /*0260*/ 	.word	0x00004c30


	//   ....[4]....
        /*0264*/ 	.word	0x00005ce0


	//----- nvinfo : EIATTR_MAX_THREADS
	.align		4
.L_37:
        /*0268*/ 	.byte	0x04, 0x05
        /*026a*/ 	.short	(.L_39 - .L_38)
.L_38:
        /*026c*/ 	.word	0x00000180
        /*0270*/ 	.word	0x00000001
        /*0274*/ 	.word	0x00000001


	//----- nvinfo : EIATTR_CRS_STACK_SIZE
	.align		4
.L_39:
        /*0278*/ 	.byte	0x04, 0x1e
        /*027a*/ 	.short	(.L_41 - .L_40)
.L_40:
        /*027c*/ 	.word	0x00000000


	//----- nvinfo : EIATTR_CBANK_PARAM_SIZE
	.align		4
.L_41:
        /*0280*/ 	.byte	0x03, 0x19
        /*0282*/ 	.short	0x0470


	//----- nvinfo : EIATTR_PARAM_CBANK
	.align		4
        /*0284*/ 	.byte	0x04, 0x0a
        /*0286*/ 	.short	(.L_43 - .L_42)
	.align		4
.L_42:
        /*0288*/ 	.word	index@(.nv.constant0._ZN7cutlass13device_kernelINS_4gemm6kernel13GemmUniversalIN4cute5tupleIJiiiiEEENS1_10collective13CollectiveMmaINS1_34MainloopSm90TmaGmmaWarpSpecializedILi4ENS5_IJNS4_1CILi8EEENSA_ILi1EEESC_EEENS1_35KernelTmaWarpSpecializedCooperativeEEENS5_IJNSA_ILi128EEENSA_ILi64EEESH_EEEfNS5_IJlSC_lEEEfSJ_NS4_8TiledMMAINS4_8MMA_AtomIJNS4_4SM904GMMA29MMA_64x64x8_F32TF32TF32_SS_TNILNSN_7ScaleInE1ELSP_1EEEEEENS4_6LayoutINS5_IJNSA_ILi2EEESC_SC_EEENS5_IJSC_NSA_ILi0EEESV_EEEEENS5_IJNS4_10UnderscoreESY_SY_EEEEENS4_13SM90_TMA_LOADENS4_14ComposedLayoutINS4_7SwizzleILi3ELi4ELi3EEENS4_18smem_ptr_flag_bitsILi32EEENSS_INS5_IJSB_NSA_ILi32EEEEEENS5_IJS17_SC_EEEEEEEvNS4_8identityENS4_23SM90_TMA_LOAD_MULTICASTES1B_vS1C_EENS_8epilogue10collective6detail29Sm90TmaWarpSpecializedAdapterINS1G_15DefaultEpilogueIfSJ_SJ_NS1F_6thread17LinearCombinationIfLi1EffLNS1K_9ScaleType4KindE0ELNS_15FloatRoundStyleE2EfEENS1_15EpilogueDefaultEEEEEvvEEEEvNT_6ParamsE)
        /*028c*/ 	.short	0x0210
        /*028e*/ 	.short	0x0470


	//----- nvinfo : EIATTR_SW_WAR
	.align		4
.L_43:
        /*0290*/ 	.byte	0x04, 0x36
        /*0292*/ 	.short	(.L_45 - .L_44)
.L_44:
        /*0294*/ 	.word	0x00000008
.L_45:


//--------------------- .nv.callgraph             --------------------------
	.section	.nv.callgraph,"",@"SHT_CUDA_CALLGRAPH"
	.align	4
	.sectionentsize	8
	.align		4
        /*0000*/ 	.word	0x00000000
	.align		4
        /*0004*/ 	.word	0xffffffff
	.align		4
        /*0008*/ 	.word	index@(_ZN7cutlass13device_kernelINS_4gemm6kernel13GemmUniversalIN4cute5tupleIJiiiiEEENS1_10collective13CollectiveMmaINS1_34MainloopSm90TmaGmmaWarpSpecializedILi4ENS5_IJNS4_1CILi8EEENSA_ILi1EEESC_EEENS1_35KernelTmaWarpSpecializedCooperativeEEENS5_IJNSA_ILi128EEENSA_ILi64EEESH_EEEfNS5_IJlSC_lEEEfSJ_NS4_8TiledMMAINS4_8MMA_AtomIJNS4_4SM904GMMA29MMA_64x64x8_F32TF32TF32_SS_TNILNSN_7ScaleInE1ELSP_1EEEEEENS4_6LayoutINS5_IJNSA_ILi2EEESC_SC_EEENS5_IJSC_NSA_ILi0EEESV_EEEEENS5_IJNS4_10UnderscoreESY_SY_EEEEENS4_13SM90_TMA_LOADENS4_14ComposedLayoutINS4_7SwizzleILi3ELi4ELi3EEENS4_18smem_ptr_flag_bitsILi32EEENSS_INS5_IJSB_NSA_ILi32EEEEEENS5_IJS17_SC_EEEEEEEvNS4_8identityENS4_23SM90_TMA_LOAD_MULTICASTES1B_vS1C_EENS_8epilogue10collective6detail29Sm90TmaWarpSpecializedAdapterINS1G_15DefaultEpilogueIfSJ_SJ_NS1F_6thread17LinearCombinationIfLi1EffLNS1K_9ScaleType4KindE0ELNS_15FloatRoundStyleE2EfEENS1_15EpilogueDefaultEEEEEvvEEEEvNT_6ParamsE)
	.align		4
        /*000c*/ 	.word	index@(__assertfail)
	.align		4
        /*0010*/ 	.word	0x00000000
	.align		4
        /*0014*/ 	.word	0xfffffffe
	.align		4
        /*0018*/ 	.word	0x00000000
	.align		4
        /*001c*/ 	.word	0xfffffffd
	.align		4
        /*0020*/ 	.word	0x00000000
	.align		4
        /*0024*/ 	.word	0xfffffffc


//--------------------- .nv.constant4             --------------------------
	.section	.nv.constant4,"a",@progbits
	.align	8
	.align		8
.nv.constant4:
        /*0000*/ 	.dword	__assertfail
	.align		8
        /*0008*/ 	.dword	__unnamed_1
	.align		8
        /*0010*/ 	.dword	_ZN40_INTERNAL_ddd39f63_4_k_cu_6345d71a_177654cuda3std3__45__cpo5beginE
	.align		8
        /*0018*/ 	.dword	_ZN40_INTERNAL_ddd39f63_4_k_cu_6345d71a_177654cuda3std3__45__cpo3endE
	.align		8
        /*0020*/ 	.dword	_ZN40_INTERNAL_ddd39f63_4_k_cu_6345d71a_177654cuda3std3__45__cpo6cbeginE
	.align		8
        /*0028*/ 	.dword	_ZN40_INTERNAL_ddd39f63_4_k_cu_6345d71a_177654cuda3std3__45__cpo4cendE
	.align		8
        /*0030*/ 	.dword	_ZN40_INTERNAL_ddd39f63_4_k_cu_6345d71a_177654cuda3std3__442_GLOBAL__N__ddd39f63_4_k_cu_6345d71a_177656ignoreE
	.align		8
        /*0038*/ 	.dword	_ZN40_INTERNAL_ddd39f63_4_k_cu_6345d71a_177654cuda3std3__419piecewise_constructE
	.align		8
        /*0040*/ 	.dword	_ZN40_INTERNAL_ddd39f63_4_k_cu_6345d71a_177654cuda3std3__48in_placeE
	.align		8
        /*0048*/ 	.dword	_ZN40_INTERNAL_ddd39f63_4_k_cu_6345d71a_177654cuda3std6ranges3__45__cpo4swapE
	.align		8
        /*0050*/ 	.dword	_ZN40_INTERNAL_ddd39f63_4_k_cu_6345d71a_177654cuda3std6ranges3__45__cpo9iter_moveE
	.align		8
        /*0058*/ 	.dword	_ZN40_INTERNAL_ddd39f63_4_k_cu_6345d71a_177654cute7productE
	.align		8
        /*0060*/ 	.dword	_ZN40_INTERNAL_ddd39f63_4_k_cu_6345d71a_177654cute1_E
	.align		8
        /*0068*/ 	.dword	$str$22
	.align		8
        /*0070*/ 	.dword	$str$23


//--------------------- .text._ZN7cutlass13device_kernelINS_4gemm6kernel13GemmUniversalIN4cute5tupleIJiiiiEEENS1_10collective13CollectiveMmaINS1_34MainloopSm90TmaGmmaWarpSpecializedILi4ENS5_IJNS4_1CILi8EEENSA_ILi1EEESC_EEENS1_35KernelTmaWarpSpecializedCooperativeEEENS5_IJNSA_ILi128EEENSA_ILi64EEESH_EEEfNS5_IJlSC_lEEEfSJ_NS4_8TiledMMAINS4_8MMA_AtomIJNS4_4SM904GMMA29MMA_64x64x8_F32TF32TF32_SS_TNILNSN_7ScaleInE1ELSP_1EEEEEENS4_6LayoutINS5_IJNSA_ILi2EEESC_SC_EEENS5_IJSC_NSA_ILi0EEESV_EEEEENS5_IJNS4_10UnderscoreESY_SY_EEEEENS4_13SM90_TMA_LOADENS4_14ComposedLayoutINS4_7SwizzleILi3ELi4ELi3EEENS4_18smem_ptr_flag_bitsILi32EEENSS_INS5_IJSB_NSA_ILi32EEEEEENS5_IJS17_SC_EEEEEEEvNS4_8identityENS4_23SM90_TMA_LOAD_MULTICASTES1B_vS1C_EENS_8epilogue10collective6detail29Sm90TmaWarpSpecializedAdapterINS1G_15DefaultEpilogueIfSJ_SJ_NS1F_6thread17LinearCombinationIfLi1EffLNS1K_9ScaleType4KindE0ELNS_15FloatRoundStyleE2EfEENS1_15EpilogueDefaultEEEEEvvEEEEvNT_6ParamsE --------------------------
	.section	.text._ZN7cutlass13device_kernelINS_4gemm6kernel13GemmUniversalIN4cute5tupleIJiiiiEEENS1_10collective13CollectiveMmaINS1_34MainloopSm90TmaGmmaWarpSpecializedILi4ENS5_IJNS4_1CILi8EEENSA_ILi1EEESC_EEENS1_35KernelTmaWarpSpecializedCooperativeEEENS5_IJNSA_ILi128EEENSA_ILi64EEESH_EEEfNS5_IJlSC_lEEEfSJ_NS4_8TiledMMAINS4_8MMA_AtomIJNS4_4SM904GMMA29MMA_64x64x8_F32TF32TF32_SS_TNILNSN_7ScaleInE1ELSP_1EEEEEENS4_6LayoutINS5_IJNSA_ILi2EEESC_SC_EEENS5_IJSC_NSA_ILi0EEESV_EEEEENS5_IJNS4_10UnderscoreESY_SY_EEEEENS4_13SM90_TMA_LOADENS4_14ComposedLayoutINS4_7SwizzleILi3ELi4ELi3EEENS4_18smem_ptr_flag_bitsILi32EEENSS_INS5_IJSB_NSA_ILi32EEEEEENS5_IJS17_SC_EEEEEEEvNS4_8identityENS4_23SM90_TMA_LOAD_MULTICASTES1B_vS1C_EENS_8epilogue10collective6detail29Sm90TmaWarpSpecializedAdapterINS1G_15DefaultEpilogueIfSJ_SJ_NS1F_6thread17LinearCombinationIfLi1EffLNS1K_9ScaleType4KindE0ELNS_15FloatRoundStyleE2EfEENS1_15EpilogueDefaultEEEEEvvEEEEvNT_6ParamsE,"ax",@progbits
	.align	128
.text._ZN7cutlass13device_kernelINS_4gemm6kernel13GemmUniversalIN4cute5tupleIJiiiiEEENS1_10collective13CollectiveMmaINS1_34MainloopSm90TmaGmmaWarpSpecializedILi4ENS5_IJNS4_1CILi8EEENSA_ILi1EEESC_EEENS1_35KernelTmaWarpSpecializedCooperativeEEENS5_IJNSA_ILi128EEENSA_ILi64EEESH_EEEfNS5_IJlSC_lEEEfSJ_NS4_8TiledMMAINS4_8MMA_AtomIJNS4_4SM904GMMA29MMA_64x64x8_F32TF32TF32_SS_TNILNSN_7ScaleInE1ELSP_1EEEEEENS4_6LayoutINS5_IJNSA_ILi2EEESC_SC_EEENS5_IJSC_NSA_ILi0EEESV_EEEEENS5_IJNS4_10UnderscoreESY_SY_EEEEENS4_13SM90_TMA_LOADENS4_14ComposedLayoutINS4_7SwizzleILi3ELi4ELi3EEENS4_18smem_ptr_flag_bitsILi32EEENSS_INS5_IJSB_NSA_ILi32EEEEEENS5_IJS17_SC_EEEEEEEvNS4_8identityENS4_23SM90_TMA_LOAD_MULTICASTES1B_vS1C_EENS_8epilogue10collective6detail29Sm90TmaWarpSpecializedAdapterINS1G_15DefaultEpilogueIfSJ_SJ_NS1F_6thread17LinearCombinationIfLi1EffLNS1K_9ScaleType4KindE0ELNS_15FloatRoundStyleE2EfEENS1_15EpilogueDefaultEEEEEvvEEEEvNT_6ParamsE:
        .type           _ZN7cutlass13device_kernelINS_4gemm6kernel13GemmUniversalIN4cute5tupleIJiiiiEEENS1_10collective13CollectiveMmaINS1_34MainloopSm90TmaGmmaWarpSpecializedILi4ENS5_IJNS4_1CILi8EEENSA_ILi1EEESC_EEENS1_35KernelTmaWarpSpecializedCooperativeEEENS5_IJNSA_ILi128EEENSA_ILi64EEESH_EEEfNS5_IJlSC_lEEEfSJ_NS4_8TiledMMAINS4_8MMA_AtomIJNS4_4SM904GMMA29MMA_64x64x8_F32TF32TF32_SS_TNILNSN_7ScaleInE1ELSP_1EEEEEENS4_6LayoutINS5_IJNSA_ILi2EEESC_SC_EEENS5_IJSC_NSA_ILi0EEESV_EEEEENS5_IJNS4_10UnderscoreESY_SY_EEEEENS4_13SM90_TMA_LOADENS4_14ComposedLayoutINS4_7SwizzleILi3ELi4ELi3EEENS4_18smem_ptr_flag_bitsILi32EEENSS_INS5_IJSB_NSA_ILi32EEEEEENS5_IJS17_SC_EEEEEEEvNS4_8identityENS4_23SM90_TMA_LOAD_MULTICASTES1B_vS1C_EENS_8epilogue10collective6detail29Sm90TmaWarpSpecializedAdapterINS1G_15DefaultEpilogueIfSJ_SJ_NS1F_6thread17LinearCombinationIfLi1EffLNS1K_9ScaleType4KindE0ELNS_15FloatRoundStyleE2EfEENS1_15EpilogueDefaultEEEEEvvEEEEvNT_6ParamsE,@function
        .size           _ZN7cutlass13device_kernelINS_4gemm6kernel13GemmUniversalIN4cute5tupleIJiiiiEEENS1_10collective13CollectiveMmaINS1_34MainloopSm90TmaGmmaWarpSpecializedILi4ENS5_IJNS4_1CILi8EEENSA_ILi1EEESC_EEENS1_35KernelTmaWarpSpecializedCooperativeEEENS5_IJNSA_ILi128EEENSA_ILi64EEESH_EEEfNS5_IJlSC_lEEEfSJ_NS4_8TiledMMAINS4_8MMA_AtomIJNS4_4SM904GMMA29MMA_64x64x8_F32TF32TF32_SS_TNILNSN_7ScaleInE1ELSP_1EEEEEENS4_6LayoutINS5_IJNSA_ILi2EEESC_SC_EEENS5_IJSC_NSA_ILi0EEESV_EEEEENS5_IJNS4_10UnderscoreESY_SY_EEEEENS4_13SM90_TMA_LOADENS4_14ComposedLayoutINS4_7SwizzleILi3ELi4ELi3EEENS4_18smem_ptr_flag_bitsILi32EEENSS_INS5_IJSB_NSA_ILi32EEEEEENS5_IJS17_SC_EEEEEEEvNS4_8identityENS4_23SM90_TMA_LOAD_MULTICASTES1B_vS1C_EENS_8epilogue10collective6detail29Sm90TmaWarpSpecializedAdapterINS1G_15DefaultEpilogueIfSJ_SJ_NS1F_6thread17LinearCombinationIfLi1EffLNS1K_9ScaleType4KindE0ELNS_15FloatRoundStyleE2EfEENS1_15EpilogueDefaultEEEEEvvEEEEvNT_6ParamsE,(.L_x_133 - _ZN7cutlass13device_kernelINS_4gemm6kernel13GemmUniversalIN4cute5tupleIJiiiiEEENS1_10collective13CollectiveMmaINS1_34MainloopSm90TmaGmmaWarpSpecializedILi4ENS5_IJNS4_1CILi8EEENSA_ILi1EEESC_EEENS1_35KernelTmaWarpSpecializedCooperativeEEENS5_IJNSA_ILi128EEENSA_ILi64EEESH_EEEfNS5_IJlSC_lEEEfSJ_NS4_8TiledMMAINS4_8MMA_AtomIJNS4_4SM904GMMA29MMA_64x64x8_F32TF32TF32_SS_TNILNSN_7ScaleInE1ELSP_1EEEEEENS4_6LayoutINS5_IJNSA_ILi2EEESC_SC_EEENS5_IJSC_NSA_ILi0EEESV_EEEEENS5_IJNS4_10UnderscoreESY_SY_EEEEENS4_13SM90_TMA_LOADENS4_14ComposedLayoutINS4_7SwizzleILi3ELi4ELi3EEENS4_18smem_ptr_flag_bitsILi32EEENSS_INS5_IJSB_NSA_ILi32EEEEEENS5_IJS17_SC_EEEEEEEvNS4_8identityENS4_23SM90_TMA_LOAD_MULTICASTES1B_vS1C_EENS_8epilogue10collective6detail29Sm90TmaWarpSpecializedAdapterINS1G_15DefaultEpilogueIfSJ_SJ_NS1F_6thread17LinearCombinationIfLi1EffLNS1K_9ScaleType4KindE0ELNS_15FloatRoundStyleE2EfEENS1_15EpilogueDefaultEEEEEvvEEEEvNT_6ParamsE)
        .other          _ZN7cutlass13device_kernelINS_4gemm6kernel13GemmUniversalIN4cute5tupleIJiiiiEEENS1_10collective13CollectiveMmaINS1_34MainloopSm90TmaGmmaWarpSpecializedILi4ENS5_IJNS4_1CILi8EEENSA_ILi1EEESC_EEENS1_35KernelTmaWarpSpecializedCooperativeEEENS5_IJNSA_ILi128EEENSA_ILi64EEESH_EEEfNS5_IJlSC_lEEEfSJ_NS4_8TiledMMAINS4_8MMA_AtomIJNS4_4SM904GMMA29MMA_64x64x8_F32TF32TF32_SS_TNILNSN_7ScaleInE1ELSP_1EEEEEENS4_6LayoutINS5_IJNSA_ILi2EEESC_SC_EEENS5_IJSC_NSA_ILi0EEESV_EEEEENS5_IJNS4_10UnderscoreESY_SY_EEEEENS4_13SM90_TMA_LOADENS4_14ComposedLayoutINS4_7SwizzleILi3ELi4ELi3EEENS4_18smem_ptr_flag_bitsILi32EEENSS_INS5_IJSB_NSA_ILi32EEEEEENS5_IJS17_SC_EEEEEEEvNS4_8identityENS4_23SM90_TMA_LOAD_MULTICASTES1B_vS1C_EENS_8epilogue10collective6detail29Sm90TmaWarpSpecializedAdapterINS1G_15DefaultEpilogueIfSJ_SJ_NS1F_6thread17LinearCombinationIfLi1EffLNS1K_9ScaleType4KindE0ELNS_15FloatRoundStyleE2EfEENS1_15EpilogueDefaultEEEEEvvEEEEvNT_6ParamsE,@"STO_CUDA_ENTRY STV_DEFAULT"
_ZN7cutlass13device_kernelINS_4gemm6kernel13GemmUniversalIN4cute5tupleIJiiiiEEENS1_10collective13CollectiveMmaINS1_34MainloopSm90TmaGmmaWarpSpecializedILi4ENS5_IJNS4_1CILi8EEENSA_ILi1EEESC_EEENS1_35KernelTmaWarpSpecializedCooperativeEEENS5_IJNSA_ILi128EEENSA_ILi64EEESH_EEEfNS5_IJlSC_lEEEfSJ_NS4_8TiledMMAINS4_8MMA_AtomIJNS4_4SM904GMMA29MMA_64x64x8_F32TF32TF32_SS_TNILNSN_7ScaleInE1ELSP_1EEEEEENS4_6LayoutINS5_IJNSA_ILi2EEESC_SC_EEENS5_IJSC_NSA_ILi0EEESV_EEEEENS5_IJNS4_10UnderscoreESY_SY_EEEEENS4_13SM90_TMA_LOADENS4_14ComposedLayoutINS4_7SwizzleILi3ELi4ELi3EEENS4_18smem_ptr_flag_bitsILi32EEENSS_INS5_IJSB_NSA_ILi32EEEEEENS5_IJS17_SC_EEEEEEEvNS4_8identityENS4_23SM90_TMA_LOAD_MULTICASTES1B_vS1C_EENS_8epilogue10collective6detail29Sm90TmaWarpSpecializedAdapterINS1G_15DefaultEpilogueIfSJ_SJ_NS1F_6thread17LinearCombinationIfLi1EffLNS1K_9ScaleType4KindE0ELNS_15FloatRoundStyleE2EfEENS1_15EpilogueDefaultEEEEEvvEEEEvNT_6ParamsE:
[----:B------:R-:W0:Y:S01]  /*0000*/  LDC R1, c[0x0][0x28] ;  /* 0x00000a00ff017b82 */ /* 0x000e220000000800 */
[----:B------:R-:W1:Y:S01]  /*0010*/  S2R R63, SR_TID.X ;  /* 0x00000000003f7919 */ /* 0x000e620000002100 */
[----:B------:R-:W-:Y:S01]  /*0020*/  ELECT P0, URZ, PT ;  /* 0x00000000003f782f */ /* 0x000fe20003800000 */
[----:B------:R-:W-:Y:S01]  /*0030*/  BSSY B0, `(.L_x_0) ;  /* 0x000000f000007945 */ /* 0x000fe20003800000 */
[--C-:B-1----:R-:W-:Y:S02]  /*0040*/  SHF.R.U32.HI R0, RZ, 0x5, R63.reuse ;  /* 0x00000005ff007819 */ /* 0x102fe4000001163f */
[----:B------:R-:W-:-:S03]  /*0050*/  SHF.R.U32.HI R6, RZ, 0x7, R63 ;  /* 0x00000007ff067819 */ /* 0x000fc6000001163f */
[----:B------:R-:W1:Y:S04]  /*0060*/  SHFL.IDX PT, R3, R0, RZ, 0x1f ;  /* 0x00001fff00037589 */ /* 0x000e6800000e0000 */
[----:B------:R2:W3:Y:S01]  /*0070*/  SHFL.IDX PT, R2, R6, RZ, 0x1f ;  /* 0x00001fff06027589 */ /* 0x0004e200000e0000 */
[----:B-1----:R-:W-:-:S13]  /*0080*/  ISETP.NE.OR P0, PT, R3, RZ, !P0 ;  /* 0x000000ff0300720c */ /* 0x002fda0004705670 */
[----:B0-23--:R-:W-:Y:S05]  /*0090*/  @P0 BRA `(.L_x_1) ;  /* 0x0000000000200947 */ /* 0x00dfea0003800000 */
[----:B------:R-:W-:Y:S02]  /*00a0*/  ULDC.64 UR4, c[0x0][0x198] ;  /* 0x0000660000047ab9 */ /* 0x000fe40000000a00 */
[----:B------:R-:W-:Y:S02]  /*00b0*/  UIADD3 UR6, UP0, UR4, 0xf0, URZ ;  /* 0x000000f004067890 */ /* 0x000fe4000ff1e03f */
[----:B------:R-:W-:Y:S02]  /*00c0*/  UIADD3 UR4, UP1, UR4, 0x1f0, URZ ;  /* 0x000001f004047890 */ /* 0x000fe4000ff3e03f */
[----:B------:R-:W-:Y:S02]  /*00d0*/  UIADD3.X UR7, URZ, UR5, URZ, UP0, !UPT ;  /* 0x000000053f077290 */ /* 0x000fe400087fe43f */
[----:B------:R-:W-:-:S07]  /*00e0*/  UIADD3.X UR5, URZ, UR5, URZ, UP1, !UPT ;  /* 0x000000053f057290 */ /* 0x000fce0008ffe43f */
[----:B------:R0:W-:Y:S02]  /*00f0*/  UTMACCTL.PF [UR6] ;  /* 0x00000000060079b9 */ /* 0x0001e40008040000 */
[----:B------:R0:W-:Y:S02]  /*0100*/  UTMACCTL.PF [UR4] ;  /* 0x00000000040079b9 */ /* 0x0001e40008040000 */
[----:B0-----:R-:W-:Y:S01]  /*0110*/  NOP ;  /* 0x0000000000007918 */ /* 0x001fe20000000000 */
.L_x_1:
[----:B------:R-:W-:Y:S05]  /*0120*/  BSYNC B0 ;  /* 0x0000000000007941 */ /* 0x000fea0003800000 */
.L_x_0:
[----:B------:R-:W0:Y:S01]  /*0130*/  SHFL.IDX PT, R5, R0, RZ, 0x1f ;  /* 0x00001fff00057589 */ /* 0x000e2200000e0000 */
[----:B------:R-:W-:-:S04]  /*0140*/  SHF.R.S32.HI R4, RZ, 0x1f, R63 ;  /* 0x0000001fff047819 */ /* 0x000fc8000001143f */
[----:B------:R-:W-:-:S04]  /*0150*/  LEA.HI R4, R4, R63, RZ, 0x7 ;  /* 0x0000003f04047211 */ /* 0x000fc800078f38ff */
[----:B------:R-:W-:Y:S02]  /*0160*/  LOP3.LUT R4, R4, 0xffffff80, RZ, 0xc0, !PT ;  /* 0xffffff8004047812 */ /* 0x000fe400078ec0ff */
[----:B0-----:R-:W-:-:S13]  /*0170*/  ISETP.NE.AND P0, PT, R5, RZ, PT ;  /* 0x000000ff0500720c */ /* 0x001fda0003f05270 */
[----:B------:R-:W-:Y:S05]  /*0180*/  @P0 BRA `(.L_x_2) ;  /* 0x0000000000580947 */ /* 0x000fea0003800000 */
[----:B------:R-:W0:Y:S01]  /*0190*/  S2UR UR8, SR_CgaCtaId ;  /* 0x00000000000879c3 */ /* 0x000e220000008800 */
[----:B------:R-:W-:Y:S01]  /*01a0*/  UMOV UR4, 0x400 ;  /* 0x0000040000047882 */ /* 0x000fe20000000000 */
[----:B------:R-:W-:Y:S01]  /*01b0*/  UMOV UR5, 0x1 ;  /* 0x0000000100057882 */ /* 0x000fe20000000000 */
[----:B------:R-:W-:Y:S01]  /*01c0*/  UMOV UR6, 0x10 ;  /* 0x0000001000067882 */ /* 0x000fe20000000000 */
[----:B------:R-:W-:Y:S01]  /*01d0*/  ELECT P0, URZ, PT ;  /* 0x00000000003f782f */ /* 0x000fe20003800000 */
[----:B------:R-:W-:-:S04]  /*01e0*/  UIADD3 UR6, -UR6, 0x100000, URZ ;  /* 0x0010000006067890 */ /* 0x000fc8000fffe13f */
[----:B------:R-:W-:Y:S02]  /*01f0*/  USHF.L.U32 UR7, UR6, 0xb, URZ ;  /* 0x0000000b06077899 */ /* 0x000fe4000800063f */
[----:B------:R-:W-:Y:S02]  /*0200*/  USHF.L.U32 UR6, UR6, 0x1, URZ ;  /* 0x0000000106067899 */ /* 0x000fe4000800063f */
[----:B0-----:R-:W-:Y:S02]  /*0210*/  ULEA UR8, UR8, UR4, 0x18 ;  /* 0x0000000408087291 */ /* 0x001fe4000f8ec03f */
[----:B------:R-:W-:-:S04]  /*0220*/  UIADD3 UR4, -UR5, 0x100000, URZ ;  /* 0x0010000005047890 */ /* 0x000fc8000fffe13f */
[----:B------:R-:W-:Y:S02]  /*0230*/  USHF.L.U32 UR5, UR4, 0xb, URZ ;  /* 0x0000000b04057899 */ /* 0x000fe4000800063f */
[----:B------:R-:W-:Y:S01]  /*0240*/  USHF.L.U32 UR4, UR4, 0x1, URZ ;  /* 0x0000000104047899 */ /* 0x000fe2000800063f */
[----:B------:R-:W0:Y:S11]  /*0250*/  FENCE.VIEW.ASYNC.S ;  /* 0x00000000000073c6 */ /* 0x000e360000000000 */
[----:B0-----:R0:W1:Y:S01]  /*0260*/  SYNCS.EXCH.64 URZ, [UR8], UR4 ;  /* 0x00000004083f75b2 */ /* 0x0010620008000100 */
[----:B------:R0:W2:Y:S01]  /*0270*/  SYNCS.EXCH.64 URZ, [UR8+0x20], UR6 ;  /* 0x00002006083f75b2 */ /* 0x0000a20008000100 */
[----:B------:R0:W3:Y:S01]  /*0280*/  SYNCS.EXCH.64 URZ, [UR8+0x8], UR4 ;  /* 0x00000804083f75b2 */ /* 0x0000e20008000100 */
[----:B------:R0:W4:Y:S01]  /*0290*/  SYNCS.EXCH.64 URZ, [UR8+0x28], UR6 ;  /* 0x00002806083f75b2 */ /* 0x0001220008000100 */
[----:B------:R0:W0:Y:S01]  /*02a0*/  SYNCS.EXCH.64 URZ, [UR8+0x10], UR4 ;  /* 0x00001004083f75b2 */ /* 0x0000220008000100 */
[----:B------:R0:W0:Y:S01]  /*02b0*/  SYNCS.EXCH.64 URZ, [UR8+0x30], UR6 ;  /* 0x00003006083f75b2 */ /* 0x0000220008000100 */
[----:B------:R0:W0:Y:S01]  /*02c0*/  SYNCS.EXCH.64 URZ, [UR8+0x18], UR4 ;  /* 0x00001804083f75b2 */ /* 0x0000220008000100 */
[----:B------:R0:W0:Y:S01]  /*02d0*/  SYNCS.EXCH.64 URZ, [UR8+0x38], UR6 ;  /* 0x00003806083f75b2 */ /* 0x0000220008000100 */
[----:B------:R-:W-:Y:S01]  /*02e0*/  NOP ;  /* 0x0000000000007918 */ /* 0x000fe20000000000 */
.L_x_2:
[----:B------:R-:W-:Y:S01]  /*02f0*/  IMAD.IADD R8, R63, 0x1, -R4 ;  /* 0x000000013f087824 */ /* 0x000fe200078e0a04 */
[----:B------:R-:W5:Y:S01]  /*0300*/  SHFL.IDX PT, R0, R0, RZ, 0x1f ;  /* 0x00001fff00007589 */ /* 0x000f6200000e0000 */
[----:B0-----:R-:W0:Y:S01]  /*0310*/  S2UR UR8, SR_CTAID.X ;  /* 0x00000000000879c3 */ /* 0x001e220000002500 */
[----:B------:R-:W-:Y:S02]  /*0320*/  SHF.R.S32.HI R12, RZ, 0x1f, R5 ;  /* 0x0000001fff0c7819 */ /* 0x000fe40000011405 */
[----:B------:R-:W-:Y:S02]  /*0330*/  ELECT P0, URZ, PT ;  /* 0x00000000003f782f */ /* 0x000fe40003800000 */
[----:B------:R-:W-:Y:S01]  /*0340*/  SHF.R.S32.HI R7, RZ, 0x1f, R8 ;  /* 0x0000001fff077819 */ /* 0x000fe20000011408 */
[----:B------:R-:W1:Y:S01]  /*0350*/  S2R R4, SR_CTAID.Y ;  /* 0x0000000000047919 */ /* 0x000e620000002600 */
[----:B------:R-:W-:Y:S01]  /*0360*/  LEA.HI R12, R12, R5, RZ, 0x2 ;  /* 0x000000050c0c7211 */ /* 0x000fe200078f10ff */
[----:B------:R-:W-:Y:S01]  /*0370*/  ULDC UR4, c[0x0][0x150] ;  /* 0x0000540000047ab9 */ /* 0x000fe20000000800 */
[----:B------:R-:W-:Y:S01]  /*0380*/  LEA.HI R7, R7, R8, RZ, 0x3 ;  /* 0x0000000807077211 */ /* 0x000fe200078f18ff */
[----:B------:R-:W2:Y:S01]  /*0390*/  LDC R13, c[0x0][0x144] ;  /* 0x00005100ff0d7b82 */ /* 0x000ea20000000800 */
[----:B------:R-:W-:Y:S01]  /*03a0*/  LOP3.LUT R12, R12, 0x3ffffffc, RZ, 0xc0, !PT ;  /* 0x3ffffffc0c0c7812 */ /* 0x000fe200078ec0ff */
[----:B------:R-:W-:Y:S01]  /*03b0*/  NOP ;  /* 0x0000000000007918 */ /* 0x000fe20000000000 */
[--C-:B------:R-:W-:Y:S01]  /*03c0*/  SHF.R.S32.HI R9, RZ, 0x3, R7.reuse ;  /* 0x00000003ff097819 */ /* 0x100fe20000011407 */
[----:B------:R-:W-:Y:S01]  /*03d0*/  NOP ;  /* 0x0000000000007918 */ /* 0x000fe20000000000 */
[----:B------:R-:W-:Y:S01]  /*03e0*/  SHF.R.S32.HI R10, RZ, 0x1f, R7 ;  /* 0x0000001fff0a7819 */ /* 0x000fe20000011407 */
[----:B------:R-:W-:Y:S01]  /*03f0*/  IMAD.IADD R7, R5, 0x1, -R12 ;  /* 0x0000000105077824 */ /* 0x000fe200078e0a0c */
[----:B------:R-:W-:Y:S01]  /*0400*/  ISETP.NE.AND P3, PT, R2, RZ, PT ;  /* 0x000000ff0200720c */ /* 0x000fe20003f65270 */
[----:B------:R-:W3:Y:S01]  /*0410*/  LDC R15, c[0x0][0x140] ;  /* 0x00005000ff0f7b82 */ /* 0x000ee20000000800 */
[----:B------:R-:W-:Y:S01]  /*0420*/  LEA.HI R10, R10, R9, RZ, 0x2 ;  /* 0x000000090a0a7211 */ /* 0x000fe200078f10ff */
[----:B------:R-:W-:-:S03]  /*0430*/  IMAD.MOV.U32 R22, RZ, RZ, 0x1 ;  /* 0x00000001ff167424 */ /* 0x000fc600078e00ff */
[----:B------:R-:W-:Y:S02]  /*0440*/  LOP3.LUT R10, R10, 0xfffffffc, RZ, 0xc0, !PT ;  /* 0xfffffffc0a0a7812 */ /* 0x000fe400078ec0ff */
[----:B-----5:R-:W-:Y:S02]  /*0450*/  ISETP.NE.OR P0, PT, R0, RZ, !P0 ;  /* 0x000000ff0000720c */ /* 0x020fe40004705670 */
[----:B0-----:R-:W-:Y:S01]  /*0460*/  I2FP.F32.U32 R0, UR8 ;  /* 0x0000000800007c45 */ /* 0x001fe20008201000 */
[----:B------:R-:W-:Y:S02]  /*0470*/  IMAD.IADD R10, R9, 0x1, -R10 ;  /* 0x00000001090a7824 */ /* 0x000fe400078e0a0a */
[----:B------:R-:W0:Y:S02]  /*0480*/  LDC R9, c[0x0][0x148] ;  /* 0x00005200ff097b82 */ /* 0x000e240000000800 */
[----:B------:R-:W-:Y:S02]  /*0490*/  IMAD R7, R7, 0x4, R10 ;  /* 0x0000000407077824 */ /* 0x000fe400078e020a */
[----:B------:R-:W-:Y:S01]  /*04a0*/  FMUL R11, R0, UR4 ;  /* 0x00000004000b7c20 */ /* 0x000fe20008400000 */
[----:B------:R-:W-:Y:S01]  /*04b0*/  ULDC UR4, c[0x0][0x154] ;  /* 0x0000550000047ab9 */ /* 0x000fe20000000800 */
[----:B------:R-:W-:-:S02]  /*04c0*/  IMAD.SHL.U32 R0, R7, 0x4, RZ ;  /* 0x0000000407007824 */ /* 0x000fc400078e00ff */
[----:B------:R-:W-:Y:S02]  /*04d0*/  VOTEU.ALL UP0, P0 ;  /* 0x00000000003f7886 */ /* 0x000fe40000000000 */
[----:B------:R-:W5:Y:S01]  /*04e0*/  F2I.U32.TRUNC.NTZ R11, R11 ;  /* 0x0000000b000b7305 */ /* 0x000f62000020f000 */
[----:B------:R-:W-:Y:S01]  /*04f0*/  VOTEU.ALL UP1, P0 ;  /* 0x00000000003f7886 */ /* 0x000fe20000020000 */
[----:B------:R-:W-:Y:S02]  /*0500*/  LOP3.LUT R19, R7, 0xc, R0, 0x78, !PT ;  /* 0x0000000c07137812 */ /* 0x000fe400078e7800 */
[----:B-1----:R-:W-:Y:S01]  /*0510*/  I2FP.F32.U32 R7, R4 ;  /* 0x0000000400077245 */ /* 0x002fe20000201000 */
[----:B------:R-:W1:Y:S01]  /*0520*/  @!UP0 S2UR UR7, SR_CgaCtaId ;  /* 0x00000000000789c3 */ /* 0x000e620000008800 */
[----:B------:R-:W-:Y:S01]  /*0530*/  SHF.R.S32.HI R10, RZ, 0x1f, R19 ;  /* 0x0000001fff0a7819 */ /* 0x000fe20000011413 */
[----:B------:R-:W-:Y:S01]  /*0540*/  @!UP0 UMOV UR6, 0x400 ;  /* 0x0000040000068882 */ /* 0x000fe20000000000 */
[----:B------:R-:W-:Y:S01]  /*0550*/  SHF.R.S32.HI R0, RZ, 0x1f, R3 ;  /* 0x0000001fff007819 */ /* 0x000fe20000011403 */
[----:B------:R-:W-:Y:S01]  /*0560*/  FMUL R14, R7, UR4 ;  /* 0x00000004070e7c20 */ /* 0x000fe20008400000 */
[----:B------:R-:W-:Y:S01]  /*0570*/  LEA.HI R10, R10, R19, RZ, 0x3 ;  /* 0x000000130a0a7211 */ /* 0x000fe200078f18ff */
[----:B------:R-:W-:Y:S01]  /*0580*/  UMOV UR4, 0x20 ;  /* 0x0000002000047882 */ /* 0x000fe20000000000 */
[----:B------:R-:W-:Y:S01]  /*0590*/  LEA.HI R0, R0, R3, RZ, 0x2 ;  /* 0x0000000300007211 */ /* 0x000fe200078f10ff */
[----:B------:R-:W-:-:S04]  /*05a0*/  @!UP0 UIADD3 UR4, -UR4, 0x100000, URZ ;  /* 0x0010000004048890 */ /* 0x000fc8000fffe13f */
[----:B------:R-:W-:Y:S02]  /*05b0*/  @!UP0 USHF.L.U32 UR5, UR4, 0xb, URZ ;  /* 0x0000000b04058899 */ /* 0x000fe4000800063f */
[----:B------:R-:W-:Y:S01]  /*05c0*/  @!UP0 USHF.L.U32 UR4, UR4, 0x1, URZ ;  /* 0x0000000104048899 */ /* 0x000fe2000800063f */
[----:B------:R-:W-:Y:S01]  /*05d0*/  LOP3.LUT R12, R10, 0xfffffff8, RZ, 0xc0, !PT ;  /* 0xfffffff80a0c7812 */ /* 0x000fe200078ec0ff */
[----:B-----5:R-:W-:Y:S01]  /*05e0*/  IMAD.MOV R16, RZ, RZ, -R11 ;  /* 0x000000ffff107224 */ /* 0x020fe200078e0a0b */
[----:B------:R-:W5:Y:S01]  /*05f0*/  F2I.U32.TRUNC.NTZ R14, R14 ;  /* 0x0000000e000e7305 */ /* 0x000f62000020f000 */
[----:B------:R-:W-:Y:S02]  /*0600*/  LOP3.LUT R0, R0, 0xfffffffc, RZ, 0xc0, !PT ;  /* 0xfffffffc00007812 */ /* 0x000fe400078ec0ff */
[----:B--2---:R-:W-:Y:S01]  /*0610*/  IMAD R7, R13, R16, UR8 ;  /* 0x000000080d077e24 */ /* 0x004fe2000f8e0210 */
[----:B---3--:R-:W-:Y:S01]  /*0620*/  ISETP.EQ.U32.AND P2, PT, R15, 0x1, PT ;  /* 0x000000010f00780c */ /* 0x008fe20003f42070 */
[----:B------:R-:W-:-:S02]  /*0630*/  IMAD.IADD R12, R19, 0x1, -R12 ;  /* 0x00000001130c7824 */ /* 0x000fc400078e0a0c */
[----:B------:R-:W-:Y:S01]  /*0640*/  IMAD.IADD R3, R3, 0x1, -R0 ;  /* 0x0000000103037824 */ /* 0x000fe200078e0a00 */
[----:B------:R-:W-:Y:S02]  /*0650*/  LOP3.LUT R0, R63, 0x7f, RZ, 0xc0, !PT ;  /* 0x0000007f3f007812 */ /* 0x000fe400078ec0ff */
[----:B------:R-:W-:Y:S02]  /*0660*/  ISETP.NE.AND P4, PT, R12, R7, PT ;  /* 0x000000070c00720c */ /* 0x000fe40003f85270 */
[C---:B------:R-:W-:Y:S01]  /*0670*/  ISETP.NE.AND P1, PT, R3.reuse, 0x3, PT ;  /* 0x000000030300780c */ /* 0x040fe20003f25270 */
[----:B-1----:R-:W-:Y:S01]  /*0680*/  @!UP0 ULEA UR6, UR7, UR6, 0x18 ;  /* 0x0000000607068291 */ /* 0x002fe2000f8ec03f */
[----:B-----5:R-:W-:Y:S01]  /*0690*/  IMAD.MOV R23, RZ, RZ, -R14 ;  /* 0x000000ffff177224 */ /* 0x020fe200078e0a0e */
[----:B------:R-:W-:Y:S01]  /*06a0*/  VOTEU.ALL UP0, P0 ;  /* 0x00000000003f7886 */ /* 0x000fe20000000000 */
[----:B------:R-:W-:Y:S01]  /*06b0*/  LOP3.LUT P0, RZ, R8, 0x7, RZ, 0xc0, !PT ;  /* 0x0000000708ff7812 */ /* 0x000fe2000780c0ff */
[----:B------:R-:W-:Y:S01]  /*06c0*/  VIADD R8, R2, 0xffffffff ;  /* 0xffffffff02087836 */ /* 0x000fe20000000000 */
[----:B------:R-:W-:Y:S01]  /*06d0*/  ISETP.EQ.OR P1, PT, R3, RZ, !P1 ;  /* 0x000000ff0300720c */ /* 0x000fe20004f22670 */
[----:B0-----:R-:W-:Y:S01]  /*06e0*/  IMAD R11, R9, R23, R4 ;  /* 0x00000017090b7224 */ /* 0x001fe200078e0204 */
[----:B------:R-:W-:-:S03]  /*06f0*/  ISETP.LT.U32.AND P0, PT, R19, 0x8, !P0 ;  /* 0x000000081300780c */ /* 0x000fc60004701070 */
[----:B------:R-:W-:Y:S02]  /*0700*/  @P4 SHF.R.S32.HI R10, RZ, 0x3, R10 ;  /* 0x00000003ff0a4819 */ /* 0x000fe4000001140a */
[----:B------:R-:W-:Y:S01]  /*0710*/  ISETP.EQ.AND P1, PT, R2, RZ, P1 ;  /* 0x000000ff0200720c */ /* 0x000fe20000f22270 */
[----:B------:R-:W0:Y:S02]  /*0720*/  FENCE.VIEW.ASYNC.S ;  /* 0x00000000000073c6 */ /* 0x000e240000000000 */
[----:B0-----:R0:W1:Y:S01]  /*0730*/  @!UP0 SYNCS.EXCH.64 URZ, [UR6+0x50], UR4 ;  /* 0x00005004063f85b2 */ /* 0x0010620008000100 */
[----:B------:R-:W-:Y:S02]  /*0740*/  @P4 ISETP.NE.AND P5, PT, R10, R11, PT ;  /* 0x0000000b0a00420c */ /* 0x000fe40003fa5270 */
[----:B------:R-:W-:Y:S02]  /*0750*/  ISETP.GE.U32.AND P6, PT, R8, 0x2, PT ;  /* 0x000000020800780c */ /* 0x000fe40003fc6070 */
[----:B------:R-:W-:-:S02]  /*0760*/  SEL R11, RZ, 0x1, !P0 ;  /* 0x00000001ff0b7807 */ /* 0x000fc40004000000 */
[----:B------:R-:W-:Y:S02]  /*0770*/  @P4 SEL R22, RZ, 0x1, P5 ;  /* 0x00000001ff164807 */ /* 0x000fe40002800000 */
[----:B------:R-:W-:Y:S02]  /*0780*/  SEL R18, RZ, 0x1, !P1 ;  /* 0x00000001ff127807 */ /* 0x000fe40004800000 */
[----:B------:R-:W-:Y:S02]  /*0790*/  LOP3.LUT R22, R22, R11, RZ, 0xc0, !PT ;  /* 0x0000000b16167212 */ /* 0x000fe400078ec0ff */
[----:B------:R-:W-:Y:S01]  /*07a0*/  SEL R18, R18, 0x2, P6 ;  /* 0x0000000212127807 */ /* 0x000fe20003000000 */
[----:B------:R0:W2:Y:S01]  /*07b0*/  @!UP1 SYNCS.EXCH.64 URZ, [UR6+0x58], UR4 ;  /* 0x00005804063f95b2 */ /* 0x0000a20008000100 */
[----:B------:R-:W-:Y:S01]  /*07c0*/  NOP ;  /* 0x0000000000007918 */ /* 0x000fe20000000000 */
[----:B------:R-:W-:Y:S05]  /*07d0*/  @!P2 BRA `(.L_x_3) ;  /* 0x000000000008a947 */ /* 0x000fea0003800000 */
[----:B-12-4-:R-:W-:Y:S01]  /*07e0*/  UCGABAR_ARV ;  /* 0x00000000000079c7 */ /* 0x016fe20008000000 */
[----:B------:R-:W-:Y:S05]  /*07f0*/  BRA `(.L_x_4) ;  /* 0x0000000000047947 */ /* 0x000fea0003800000 */
.L_x_3:
[----:B-12-4-:R-:W-:Y:S01]  /*0800*/  NOP ;  /* 0x0000000000007918 */ /* 0x016fe20000000000 */
.L_x_4:
[----:B------:R-:W1:Y:S01]  /*0810*/  LDC R2, c[0x0][0x65c] ;  /* 0x00019700ff027b82 */ /* 0x000e620000000800 */
[----:B------:R-:W-:Y:S02]  /*0820*/  IMAD.U32 R10, RZ, RZ, UR8 ;  /* 0x00000008ff0a7e24 */ /* 0x000fe4000f8e00ff */
[----:B------:R-:W-:Y:S01]  /*0830*/  IMAD.MOV.U32 R11, RZ, RZ, RZ ;  /* 0x000000ffff0b7224 */ /* 0x000fe200078e00ff */
[----:B-1----:R-:W-:-:S04]  /*0840*/  ISETP.NE.AND P1, PT, R2, 0x1, PT ;  /* 0x000000010200780c */ /* 0x002fc80003f25270 */
[----:B------:R-:W-:-:S09]  /*0850*/  P2R R5, PR, RZ, 0x2 ;  /* 0x00000002ff057803 */ /* 0x000fd20000000000 */
[----:B------:R-:W1:Y:S01]  /*0860*/  @P1 LDC R17, c[0x0][0x10] ;  /* 0x00000400ff111b82 */ /* 0x000e620000000800 */
[----:B------:R-:W-:Y:S02]  /*0870*/  @P1 IMAD.MOV.U32 R5, RZ, RZ, RZ ;  /* 0x000000ffff051224 */ /* 0x000fe400078e00ff */
[----:B------:R-:W-:-:S05]  /*0880*/  @P1 IMAD.MOV.U32 R15, RZ, RZ, RZ ;  /* 0x000000ffff0f1224 */ /* 0x000fca00078e00ff */
[----:B------:R-:W2:Y:S01]  /*0890*/  @!P1 LDC R13, c[0x0][0xc] ;  /* 0x00000300ff0d9b82 */ /* 0x000ea20000000800 */
[----:B0-----:R-:W-:Y:S01]  /*08a0*/  ULDC UR4, c[0x0][0xc] ;  /* 0x0000030000047ab9 */ /* 0x001fe20000000800 */
[----:B------:R-:W-:Y:S01]  /*08b0*/  ULDC UR5, c[0x0][0x10] ;  /* 0x0000040000057ab9 */ /* 0x000fe20000000800 */
[----:B------:R-:W-:Y:S01]  /*08c0*/  ULDC UR6, c[0x0][0x14] ;  /* 0x0000050000067ab9 */ /* 0x000fe20000000800 */
[----:B------:R-:W-:-:S04]  /*08d0*/  UIMAD.WIDE.U32 UR4, UR4, UR5, URZ ;  /* 0x00000005040472a5 */ /* 0x000fc8000f8e003f */
[----:B------:R-:W-:Y:S02]  /*08e0*/  UIMAD.WIDE.U32 UR38, UR4, UR6, URZ ;  /* 0x00000006042672a5 */ /* 0x000fe4000f8e003f */
[----:B------:R-:W-:-:S04]  /*08f0*/  UIMAD UR41, UR5, UR6, URZ ;  /* 0x00000006052972a4 */ /* 0x000fc8000f8e023f */
[----:B------:R-:W-:Y:S01]  /*0900*/  UIADD3 UR41, UR39, UR41, URZ ;  /* 0x0000002927297290 */ /* 0x000fe2000fffe03f */
[----:B-1----:R-:W-:-:S04]  /*0910*/  @P1 IMAD.WIDE.U32 R16, R17, UR8, R4 ;  /* 0x0000000811101c25 */ /* 0x002fc8000f8e0004 */
[----:B------:R-:W-:Y:S02]  /*0920*/  @P1 IMAD.IADD R17, R17, 0x1, R15 ;  /* 0x0000000111111824 */ /* 0x000fe400078e020f */
[----:B--2---:R-:W-:-:S04]  /*0930*/  @!P1 IMAD.WIDE.U32 R10, R4, R13, R10 ;  /* 0x0000000d040a9225 */ /* 0x004fc800078e000a */
[----:B------:R-:W-:Y:S02]  /*0940*/  @!P1 IMAD.MOV.U32 R16, RZ, RZ, R10 ;  /* 0x000000ffff109224 */ /* 0x000fe400078e000a */
[----:B------:R-:W-:Y:S01]  /*0950*/  @!P1 IMAD.MOV.U32 R17, RZ, RZ, R11 ;  /* 0x000000ffff119224 */ /* 0x000fe200078e000b */
[----:B------:R-:W-:Y:S06]  /*0960*/  @!P2 BRA `(.L_x_5) ;  /* 0x00000000000ca947 */ /* 0x000fec0003800000 */
[----:B------:R-:W-:Y:S01]  /*0970*/  UCGABAR_WAIT ;  /* 0x0000000000007dc7 */ /* 0x000fe20008000000 */
[----:B------:R-:W-:Y:S01]  /*0980*/  CCTL.IVALL ;  /* 0x00000000ff00798f */ /* 0x000fe20002000000 */
[----:B------:R-:W-:Y:S05]  /*0990*/  BRA `(.L_x_6) ;  /* 0x0000000000047947 */ /* 0x000fea0003800000 */
.L_x_5:
[----:B------:R-:W-:Y:S06]  /*09a0*/  BAR.SYNC.DEFER_BLOCKING 0x0 ;  /* 0x0000000000007b1d */ /* 0x000fec0000010000 */
.L_x_6:
[----:B------:R-:W-:Y:S05]  /*09b0*/  @!P3 BRA `(.L_x_7) ;  /* 0x0000003c0048b947 */ /* 0x000fea0003800000 */
[----:B------:R-:W-:-:S13]  /*09c0*/  ISETP.GT.U32.AND P0, PT, R8, 0x1, PT ;  /* 0x000000010800780c */ /* 0x000fda0003f04070 */
[----:B------:R-:W-:Y:S05]  /*09d0*/  @P0 EXIT ;  /* 0x000000000000094d */ /* 0x000fea0003800000 */
[----:B------:R-:W-:Y:S01]  /*09e0*/  ULDC.64 UR4, c[0x0][0x650] ;  /* 0x0001940000047ab9 */ /* 0x000fe20000000a00 */
[----:B------:R-:W-:Y:S01]  /*09f0*/  PRMT R3, RZ, 0x7610, R3 ;  /* 0x00007610ff037816 */ /* 0x000fe20000000003 */
[----:B------:R-:W-:Y:S01]  /*0a00*/  IMAD.MOV.U32 R71, RZ, RZ, -0x1 ;  /* 0xffffffffff477424 */ /* 0x000fe200078e00ff */
[----:B------:R-:W-:Y:S01]  /*0a10*/  ISETP.GE.U32.AND P0, PT, R16, UR4, PT ;  /* 0x0000000410007c0c */ /* 0x000fe2000bf06070 */
[----:B------:R-:W-:Y:S02]  /*0a20*/  IMAD.MOV.U32 R70, RZ, RZ, -0x1 ;  /* 0xffffffffff467424 */ /* 0x000fe400078e00ff */
[----:B------:R-:W-:Y:S01]  /*0a30*/  IMAD.MOV.U32 R69, RZ, RZ, -0x1 ;  /* 0xffffffffff457424 */ /* 0x000fe200078e00ff */
[----:B------:R-:W-:-:S13]  /*0a40*/  ISETP.GE.U32.AND.EX P0, PT, R17, UR5, PT, P0 ;  /* 0x0000000511007c0c */ /* 0x000fda000bf06100 */
[----:B------:R-:W-:Y:S05]  /*0a50*/  @P0 BRA `(.L_x_8) ;  /* 0x0000000400280947 */ /* 0x000fea0003800000 */
[----:B------:R-:W0:Y:S01]  /*0a60*/  LDC.64 R24, c[0x0][0x628] ;  /* 0x00018a00ff187b82 */ /* 0x000e220000000a00 */
[----:B------:R-:W-:Y:S02]  /*0a70*/  IMAD.MOV.U32 R10, RZ, RZ, R16 ;  /* 0x000000ffff0a7224 */ /* 0x000fe400078e0010 */
[----:B------:R-:W-:-:S05]  /*0a80*/  IMAD.MOV.U32 R11, RZ, RZ, R17 ;  /* 0x000000ffff0b7224 */ /* 0x000fca00078e0011 */
[----:B------:R-:W1:Y:S08]  /*0a90*/  LDC R8, c[0x0][0x630] ;  /* 0x00018c00ff087b82 */ /* 0x000e700000000800 */
[----:B------:R-:W2:Y:S01]  /*0aa0*/  LDC.64 R26, c[0x0][0x620] ;  /* 0x00018800ff1a7b82 */ /* 0x000ea20000000a00 */
[----:B0-----:R-:W-:-:S04]  /*0ab0*/  ISETP.NE.U32.AND P0, PT, R24, RZ, PT ;  /* 0x000000ff1800720c */ /* 0x001fc80003f05070 */
[----:B------:R-:W-:-:S13]  /*0ac0*/  ISETP.NE.AND.EX P0, PT, R25, RZ, PT, P0 ;  /* 0x000000ff1900720c */ /* 0x000fda0003f05300 */
[----:B-12---:R-:W-:Y:S05]  /*0ad0*/  @!P0 BRA `(.L_x_9) ;  /* 0x0000000000288947 */ /* 0x006fea0003800000 */
[----:B------:R-:W0:Y:S02]  /*0ae0*/  LDC R3, c[0x0][0x634] ;  /* 0x00018d00ff037b82 */ /* 0x000e240000000800 */
[----:B0-----:R-:W-:-:S05]  /*0af0*/  IADD3 R3, P0, R16, R3, RZ ;  /* 0x0000000310037210 */ /* 0x001fca0007f1e0ff */
[----:B------:R-:W-:-:S04]  /*0b00*/  IMAD.X R21, RZ, RZ, R17, P0 ;  /* 0x000000ffff157224 */ /* 0x000fc800000e0611 */
[----:B------:R-:W-:-:S04]  /*0b10*/  IMAD.WIDE.U32 R10, R21, R24, RZ ;  /* 0x00000018150a7225 */ /* 0x000fc800078e00ff */
[----:B------:R-:W-:-:S04]  /*0b20*/  IMAD.WIDE.U32 R12, P0, R3, R25, R10 ;  /* 0x00000019030c7225 */ /* 0x000fc8000780000a */
[----:B------:R-:W-:-:S04]  /*0b30*/  IMAD.WIDE.U32 R10, R3, R24, RZ ;  /* 0x00000018030a7225 */ /* 0x000fc800078e00ff */
[----:B------:R-:W-:Y:S01]  /*0b40*/  IMAD.X R15, RZ, RZ, RZ, P0 ;  /* 0x000000ffff0f7224 */ /* 0x000fe200000e06ff */
[----:B------:R-:W-:Y:S01]  /*0b50*/  IADD3 RZ, P0, R11, R12, RZ ;  /* 0x0000000c0bff7210 */ /* 0x000fe20007f1e0ff */
[----:B------:R-:W-:-:S04]  /*0b60*/  IMAD.MOV.U32 R14, RZ, RZ, R13 ;  /* 0x000000ffff0e7224 */ /* 0x000fc800078e000d */
[----:B------:R-:W-:-:S08]  /*0b70*/  IMAD.WIDE.U32.X R10, R21, R25, R14, P0 ;  /* 0x00000019150a7225 */ /* 0x000fd000000e040e */
.L_x_9:
[----:B------:R-:W0:Y:S01]  /*0b80*/  LDC.64 R30, c[0x0][0x640] ;  /* 0x00019000ff1e7b82 */ /* 0x000e220000000a00 */
[-CC-:B------:R-:W-:Y:S02]  /*0b90*/  SHF.R.U64 R69, R10, R8.reuse, R11.reuse ;  /* 0x000000080a457219 */ /* 0x180fe4000000120b */
[----:B------:R-:W-:Y:S02]  /*0ba0*/  SHF.R.U32.HI R3, RZ, R8, R11 ;  /* 0x00000008ff037219 */ /* 0x000fe4000001160b */
[----:B------:R-:W-:-:S03]  /*0bb0*/  IADD3 R5, P0, RZ, -R69, RZ ;  /* 0x80000045ff057210 */ /* 0x000fc60007f1e0ff */
[----:B------:R-:W1:Y:S02]  /*0bc0*/  LDC R12, c[0x0][0x618] ;  /* 0x00018600ff0c7b82 */ /* 0x000e640000000800 */
[----:B------:R-:W-:Y:S02]  /*0bd0*/  IMAD.X R3, RZ, RZ, ~R3, P0 ;  /* 0x000000ffff037224 */ /* 0x000fe400000e0e03 */
[----:B------:R-:W-:-:S04]  /*0be0*/  IMAD.WIDE.U32 R10, R5, R26, R16 ;  /* 0x0000001a050a7225 */ /* 0x000fc800078e0010 */
[----:B------:R-:W2:Y:S01]  /*0bf0*/  LDC R20, c[0x0][0x608] ;  /* 0x00018200ff147b82 */ /* 0x000ea20000000800 */
[----:B------:R-:W-:Y:S02]  /*0c00*/  IMAD R8, R3, R26, RZ ;  /* 0x0000001a03087224 */ /* 0x000fe400078e02ff */
[----:B------:R-:W-:Y:S02]  /*0c10*/  IMAD.MOV.U32 R3, RZ, RZ, -0x1 ;  /* 0xffffffffff037424 */ /* 0x000fe400078e00ff */
[----:B------:R-:W-:Y:S02]  /*0c20*/  IMAD R5, R5, R27, R8 ;  /* 0x0000001b05057224 */ /* 0x000fe400078e0208 */
[----:B------:R-:W-:Y:S01]  /*0c30*/  IMAD R26, R9, R23, R4 ;  /* 0x00000017091a7224 */ /* 0x000fe200078e0204 */
[----:B------:R-:W3:Y:S01]  /*0c40*/  LDC R28, c[0x0][0x658] ;  /* 0x00019600ff1c7b82 */ /* 0x000ee20000000800 */
[----:B------:R-:W-:Y:S01]  /*0c50*/  IMAD.IADD R5, R11, 0x1, R5 ;  /* 0x000000010b057824 */ /* 0x000fe200078e0205 */
[----:B0-----:R-:W-:Y:S01]  /*0c60*/  ISETP.NE.U32.AND P0, PT, R30, RZ, PT ;  /* 0x000000ff1e00720c */ /* 0x001fe20003f05070 */
[----:B------:R-:W-:-:S03]  /*0c70*/  IMAD.MOV.U32 R23, RZ, RZ, 0x1 ;  /* 0x00000001ff177424 */ /* 0x000fc600078e00ff */
[----:B------:R-:W-:Y:S02]  /*0c80*/  ISETP.NE.AND.EX P0, PT, R31, RZ, PT, P0 ;  /* 0x000000ff1f00720c */ /* 0x000fe40003f05300 */
[----:B------:R-:W0:Y:S01]  /*0c90*/  LDC R24, c[0x0][0x600] ;  /* 0x00018000ff187b82 */ /* 0x000e220000000800 */
[-CC-:B-1----:R-:W-:Y:S02]  /*0ca0*/  SHF.R.U64 R14, R10, R12.reuse, R5.reuse ;  /* 0x0000000c0a0e7219 */ /* 0x182fe40000001205 */
[----:B------:R-:W-:-:S05]  /*0cb0*/  SHF.R.U32.HI R5, RZ, R12, R5 ;  /* 0x0000000cff057219 */ /* 0x000fca0000011605 */
[----:B------:R-:W1:Y:S01]  /*0cc0*/  LDC R15, c[0x0][0x648] ;  /* 0x00019200ff0f7b82 */ /* 0x000e620000000800 */
[-CC-:B--2---:R-:W-:Y:S02]  /*0cd0*/  SHF.R.U64 R27, R14, R20.reuse, R5.reuse ;  /* 0x000000140e1b7219 */ /* 0x184fe40000001205 */
[----:B------:R-:W-:-:S05]  /*0ce0*/  SHF.R.U32.HI R5, RZ, R20, R5 ;  /* 0x00000014ff057219 */ /* 0x000fca0000011605 */
[----:B------:R-:W2:Y:S01]  /*0cf0*/  LDC R21, c[0x0][0x638] ;  /* 0x00018e00ff157b82 */ /* 0x000ea20000000800 */
[-CC-:B---3--:R-:W-:Y:S02]  /*0d00*/  SHF.R.U64 R20, R27, R28.reuse, R5.reuse ;  /* 0x0000001c1b147219 */ /* 0x188fe40000001205 */
[-C--:B------:R-:W-:Y:S02]  /*0d10*/  SHF.L.U32 R3, R3, R28.reuse, RZ ;  /* 0x0000001c03037219 */ /* 0x080fe400000006ff */
[----:B------:R-:W-:Y:S01]  /*0d20*/  SHF.R.U32.HI R5, RZ, R28, R5 ;  /* 0x0000001cff057219 */ /* 0x000fe20000011605 */
[----:B------:R-:W-:Y:S01]  /*0d30*/  IMAD.MOV.U32 R4, RZ, RZ, R20 ;  /* 0x000000ffff047224 */ /* 0x000fe200078e0014 */
[----:B------:R-:W-:Y:S01]  /*0d40*/  LOP3.LUT R12, RZ, R3, RZ, 0x33, !PT ;  /* 0x00000003ff0c7212 */ /* 0x000fe200078e33ff */
[----:B------:R-:W3:Y:S01]  /*0d50*/  LDC R25, c[0x0][0x610] ;  /* 0x00018400ff197b82 */ /* 0x000ee20000000800 */
[----:B------:R-:W-:Y:S05]  /*0d60*/  @!P0 BRA `(.L_x_10) ;  /* 0x0000000000288947 */ /* 0x000fea0003800000 */
[----:B------:R-:W4:Y:S02]  /*0d70*/  LDC R3, c[0x0][0x64c] ;  /* 0x00019300ff037b82 */ /* 0x000f240000000800 */
[----:B----4-:R-:W-:-:S05]  /*0d80*/  IADD3 R3, P0, R20, R3, RZ ;  /* 0x0000000314037210 */ /* 0x010fca0007f1e0ff */
        /* <DEDUP_REMOVED lines=8> */
.L_x_10:
[----:B-1----:R-:W-:Y:S01]  /*0e10*/  SHF.R.U64 R4, R4, R15, R5 ;  /* 0x0000000f04047219 */ /* 0x002fe20000001205 */
[----:B0-----:R-:W-:Y:S01]  /*0e20*/  VIADD R5, R24, 0xffffffff ;  /* 0xffffffff18057836 */ /* 0x001fe20000000000 */
[----:B------:R-:W-:Y:S02]  /*0e30*/  SHF.L.U32 R3, R23, R28, RZ ;  /* 0x0000001c17037219 */ /* 0x000fe400000006ff */
[----:B------:R-:W-:Y:S01]  /*0e40*/  LOP3.LUT R12, R27, R12, RZ, 0xc0, !PT ;  /* 0x0000000c1b0c7212 */ /* 0x000fe200078ec0ff */
[----:B------:R-:W-:Y:S01]  /*0e50*/  IMAD.MOV R8, RZ, RZ, -R4 ;  /* 0x000000ffff087224 */ /* 0x000fe200078e0a04 */
[----:B------:R-:W-:-:S03]  /*0e60*/  SEL R7, R7, R26, !P1 ;  /* 0x0000001a07077207 */ /* 0x000fc60004800000 */
[----:B------:R-:W-:Y:S01]  /*0e70*/  IMAD R12, R3, R4, R12 ;  /* 0x00000004030c7224 */ /* 0x000fe200078e020c */
[----:B------:R-:W-:Y:S01]  /*0e80*/  LOP3.LUT R4, R14, R5, RZ, 0xc0, !PT ;  /* 0x000000050e047212 */ /* 0x000fe200078ec0ff */
[----:B--2---:R-:W-:Y:S02]  /*0e90*/  IMAD R3, R8, R21, R20 ;  /* 0x0000001508037224 */ /* 0x004fe400078e0214 */
[----:B---3--:R-:W-:Y:S02]  /*0ea0*/  IMAD R7, R12, R25, R7 ;  /* 0x000000190c077224 */ /* 0x008fe400078e0207 */
[----:B------:R-:W-:Y:S02]  /*0eb0*/  IMAD.MOV.U32 R5, RZ, RZ, 0x1 ;  /* 0x00000001ff057424 */ /* 0x000fe400078e00ff */
[----:B------:R-:W-:-:S03]  /*0ec0*/  IMAD R4, R3, R24, R4 ;  /* 0x0000001803047224 */ /* 0x000fc600078e0204 */
[----:B------:R-:W-:Y:S02]  /*0ed0*/  PRMT R3, R5, 0x7610, R3 ;  /* 0x0000761005037816 */ /* 0x000fe40000000003 */
[----:B------:R-:W-:Y:S02]  /*0ee0*/  SEL R70, R4, R7, !P1 ;  /* 0x0000000704467207 */ /* 0x000fe40004800000 */
[----:B------:R-:W-:-:S07]  /*0ef0*/  SEL R71, R7, R4, !P1 ;  /* 0x0000000407477207 */ /* 0x000fce0004800000 */
.L_x_8:
[----:B------:R-:W-:-:S08]  /*0f00*/  NOP ;  /* 0x0000000000007918 */ /* 0x000fd00000000000 */
[----:B------:R-:W0:Y:S02]  /*0f10*/  USETMAXREG.TRY_ALLOC.CTAPOOL UP0, 0xe8 ;  /* 0x000000e8000079c8 */ /* 0x000e240008000600 */
[----:B0-----:R-:W-:-:S13]  /*0f20*/  PLOP3.LUT P0, PT, PT, PT, UP0, 0x80, 0x0 ;  /* 0x000000000000781c */ /* 0x001fda0003f0f008 */
[----:B------:R-:W-:Y:S05]  /*0f30*/  @!P0 BRA `(.L_x_8) ;  /* 0xfffffffc00f08947 */ /* 0x000fea000383ffff */
[----:B------:R-:W-:Y:S01]  /*0f40*/  ULDC.64 UR4, c[0x0][0x598] ;  /* 0x0001660000047ab9 */ /* 0x000fe20000000a00 */
[----:B------:R-:W-:Y:S01]  /*0f50*/  ULDC.64 UR36, c[0x0][0x208] ;  /* 0x0000820000247ab9 */ /* 0x000fe20000000a00 */
[----:B------:R-:W-:-:S04]  /*0f60*/  ISETP.NE.U32.AND P0, PT, RZ, UR4, PT ;  /* 0x00000004ff007c0c */ /* 0x000fc8000bf05070 */
[----:B------:R-:W-:-:S13]  /*0f70*/  ISETP.NE.AND.EX P0, PT, RZ, UR5, PT, P0 ;  /* 0x00000005ff007c0c */ /* 0x000fda000bf05300 */
[----:B------:R-:W-:Y:S05]  /*0f80*/  @!P0 BRA `(.L_x_11) ;  /* 0x00000000001c8947 */ /* 0x000fea0003800000 */
[----:B------:R-:W0:Y:S02]  /*0f90*/  LDC.64 R4, c[0x0][0x598] ;  /* 0x00016600ff047b82 */ /* 0x000e240000000a00 */
[----:B0-----:R-:W2:Y:S02]  /*0fa0*/  LDG.E.64 R4, desc[UR36][R4.64] ;  /* 0x0000002404047981 */ /* 0x001ea4000c1e1b00 */
[----:B--2---:R-:W-:-:S04]  /*0fb0*/  ISETP.NE.U32.AND P0, PT, R4, RZ, PT ;  /* 0x000000ff0400720c */ /* 0x004fc80003f05070 */
[----:B------:R-:W-:-:S13]  /*0fc0*/  ISETP.NE.AND.EX P0, PT, R5, RZ, PT, P0 ;  /* 0x000000ff0500720c */ /* 0x000fda0003f05300 */
[----:B------:R-:W-:Y:S05]  /*0fd0*/  @!P0 BRA `(.L_x_11) ;  /* 0x0000000000088947 */ /* 0x000fea0003800000 */
[----:B------:R0:W5:Y:S01]  /*0fe0*/  LD.E R23, desc[UR36][R4.64] ;  /* 0x0000002404177980 */ /* 0x000162000c101900 */
[----:B------:R-:W-:Y:S05]  /*0ff0*/  BRA `(.L_x_12) ;  /* 0x0000000000247947 */ /* 0x000fea0003800000 */
.L_x_11:
[----:B------:R-:W-:Y:S02]  /*1000*/  ULDC.64 UR4, c[0x0][0x588] ;  /* 0x0001620000047ab9 */ /* 0x000fe40000000a00 */
[----:B------:R-:W-:-:S04]  /*1010*/  ISETP.NE.U32.AND P0, PT, RZ, UR4, PT ;  /* 0x00000004ff007c0c */ /* 0x000fc8000bf05070 */
[----:B------:R-:W-:-:S13]  /*1020*/  ISETP.NE.AND.EX P0, PT, RZ, UR5, PT, P0 ;  /* 0x00000005ff007c0c */ /* 0x000fda000bf05300 */
[----:B------:R-:W-:Y:S05]  /*1030*/  @!P0 BRA `(.L_x_13) ;  /* 0x00000000000c8947 */ /* 0x000fea0003800000 */
[----:B------:R-:W0:Y:S02]  /*1040*/  LDC.64 R4, c[0x0][0x588] ;  /* 0x00016200ff047b82 */ /* 0x000e240000000a00 */
[----:B0-----:R1:W5:Y:S01]  /*1050*/  LDG.E R23, desc[UR36][R4.64] ;  /* 0x0000002404177981 */ /* 0x001362000c1e1900 */
[----:B------:R-:W-:Y:S05]  /*1060*/  BRA `(.L_x_12) ;  /* 0x0000000000087947 */ /* 0x000fea0003800000 */
.L_x_13:
[----:B------:R-:W-:Y:S02]  /*1070*/  ULDC UR4, c[0x0][0x580] ;  /* 0x0001600000047ab9 */ /* 0x000fe40000000800 */
[----:B------:R-:W-:-:S07]  /*1080*/  IMAD.U32 R23, RZ, RZ, UR4 ;  /* 0x00000004ff177e24 */ /* 0x000fce000f8e00ff */
.L_x_12:
[----:B------:R-:W-:Y:S02]  /*1090*/  ULDC.64 UR4, c[0x0][0x5a0] ;  /* 0x0001680000047ab9 */ /* 0x000fe40000000a00 */
[----:B------:R-:W-:-:S04]  /*10a0*/  ISETP.NE.U32.AND P0, PT, RZ, UR4, PT ;  /* 0x00000004ff007c0c */ /* 0x000fc8000bf05070 */
[----:B------:R-:W-:-:S13]  /*10b0*/  ISETP.NE.AND.EX P0, PT, RZ, UR5, PT, P0 ;  /* 0x00000005ff007c0c */ /* 0x000fda000bf05300 */
[----:B------:R-:W-:Y:S05]  /*10c0*/  @!P0 BRA `(.L_x_14) ;  /* 0x00000000001c8947 */ /* 0x000fea0003800000 */
[----:B01----:R-:W0:Y:S02]  /*10d0*/  LDC.64 R4, c[0x0][0x5a0] ;  /* 0x00016800ff047b82 */ /* 0x003e240000000a00 */
[----:B0-----:R-:W2:Y:S02]  /*10e0*/  LDG.E.64 R4, desc[UR36][R4.64] ;  /* 0x0000002404047981 */ /* 0x001ea4000c1e1b00 */
[----:B--2---:R-:W-:-:S04]  /*10f0*/  ISETP.NE.U32.AND P0, PT, R4, RZ, PT ;  /* 0x000000ff0400720c */ /* 0x004fc80003f05070 */
[----:B------:R-:W-:-:S13]  /*1100*/  ISETP.NE.AND.EX P0, PT, R5, RZ, PT, P0 ;  /* 0x000000ff0500720c */ /* 0x000fda0003f05300 */
[----:B------:R-:W-:Y:S05]  /*1110*/  @!P0 BRA `(.L_x_14) ;  /* 0x0000000000088947 */ /* 0x000fea0003800000 */
[----:B------:R0:W5:Y:S01]  /*1120*/  LD.E R58, desc[UR36][R4.64] ;  /* 0x00000024043a7980 */ /* 0x000162000c101900 */
[----:B------:R-:W-:Y:S05]  /*1130*/  BRA `(.L_x_15) ;  /* 0x0000000000247947 */ /* 0x000fea0003800000 */
.L_x_14:
[----:B------:R-:W-:Y:S02]  /*1140*/  ULDC.64 UR4, c[0x0][0x590] ;  /* 0x0001640000047ab9 */ /* 0x000fe40000000a00 */
[----:B------:R-:W-:-:S04]  /*1150*/  ISETP.NE.U32.AND P0, PT, RZ, UR4, PT ;  /* 0x00000004ff007c0c */ /* 0x000fc8000bf05070 */
[----:B------:R-:W-:-:S13]  /*1160*/  ISETP.NE.AND.EX P0, PT, RZ, UR5, PT, P0 ;  /* 0x00000005ff007c0c */ /* 0x000fda000bf05300 */
[----:B------:R-:W-:Y:S05]  /*1170*/  @!P0 BRA `(.L_x_16) ;  /* 0x00000000000c8947 */ /* 0x000fea0003800000 */
[----:B------:R-:W2:Y:S02]  /*1180*/  LDC.64 R58, c[0x0][0x590] ;  /* 0x00016400ff3a7b82 */ /* 0x000ea40000000a00 */
[----:B--2---:R2:W5:Y:S01]  /*1190*/  LDG.E R58, desc[UR36][R58.64] ;  /* 0x000000243a3a7981 */ /* 0x004562000c1e1900 */
[----:B------:R-:W-:Y:S05]  /*11a0*/  BRA `(.L_x_15) ;  /* 0x0000000000087947 */ /* 0x000fea0003800000 */
.L_x_16:
[----:B------:R-:W-:Y:S02]  /*11b0*/  ULDC UR4, c[0x0][0x584] ;  /* 0x0001610000047ab9 */ /* 0x000fe40000000800 */
[----:B------:R-:W-:-:S07]  /*11c0*/  IMAD.U32 R58, RZ, RZ, UR4 ;  /* 0x00000004ff3a7e24 */ /* 0x000fce000f8e00ff */
.L_x_15:
[----:B------:R-:W-:-:S13]  /*11d0*/  LOP3.LUT P0, RZ, R3, 0xff, RZ, 0xc0, !PT ;  /* 0x000000ff03ff7812 */ /* 0x000fda000780c0ff */
[----:B------:R-:W-:Y:S05]  /*11e0*/  @!P0 EXIT ;  /* 0x000000000000894d */ /* 0x000fea0003800000 */
[----:B------:R-:W3:Y:S01]  /*11f0*/  LDC R61, c[0x0][0x658] ;  /* 0x00019600ff3d7b82 */ /* 0x000ee20000000800 */
[----:B------:R-:W-:Y:S01]  /*1200*/  LOP3.LUT R6, R6, 0x1, RZ, 0xc0, !PT ;  /* 0x0000000106067812 */ /* 0x000fe200078ec0ff */
[----:B------:R-:W-:Y:S01]  /*1210*/  ULDC.64 UR6, c[0x0][0x288] ;  /* 0x0000a20000067ab9 */ /* 0x000fe20000000a00 */
[----:B------:R-:W-:Y:S01]  /*1220*/  SHF.R.U32.HI R3, RZ, 0x2, R63 ;  /* 0x00000002ff037819 */ /* 0x000fe2000001163f */
[----:B------:R-:W-:Y:S01]  /*1230*/  UIADD3 UR4, UR7, 0x3f, URZ ;  /* 0x0000003f07047890 */ /* 0x000fe2000fffe03f */
[----:B------:R-:W-:Y:S01]  /*1240*/  SHF.R.U32.HI R0, RZ, 0x1, R0 ;  /* 0x00000001ff007819 */ /* 0x000fe20000011600 */
[----:B------:R-:W-:Y:S01]  /*1250*/  IMAD.SHL.U32 R56, R6, 0x40, RZ ;  /* 0x0000004006387824 */ /* 0x000fe200078e00ff */
[----:B------:R-:W-:Y:S01]  /*1260*/  LOP3.LUT R3, R3, 0x7, RZ, 0xc0, !PT ;  /* 0x0000000703037812 */ /* 0x000fe200078ec0ff */
[----:B01----:R-:W0:Y:S01]  /*1270*/  LDC.64 R4, c[0x0][0x5c8] ;  /* 0x00017200ff047b82 */ /* 0x003e220000000a00 */
[----:B------:R-:W-:Y:S01]  /*1280*/  USHF.R.S32.HI UR5, URZ, 0x1f, UR4 ;  /* 0x0000001f3f057899 */ /* 0x000fe20008011404 */
[----:B------:R-:W-:Y:S01]  /*1290*/  LOP3.LUT R0, R0, 0x30, RZ, 0xc0, !PT ;  /* 0x0000003000007812 */ /* 0x000fe200078ec0ff */
[----:B------:R-:W-:Y:S01]  /*12a0*/  IMAD.MOV.U32 R8, RZ, RZ, 0x1 ;  /* 0x00000001ff087424 */ /* 0x000fe200078e00ff */
[--C-:B------:R-:W-:Y:S01]  /*12b0*/  LOP3.LUT R56, R56, 0x40, R3.reuse, 0xe2, !PT ;  /* 0x0000004038387812 */ /* 0x100fe200078ee203 */
[----:B------:R-:W-:Y:S01]  /*12c0*/  ULEA.HI UR5, UR5, UR4, URZ, 0x6 ;  /* 0x0000000405057291 */ /* 0x000fe2000f8f303f */
[-C--:B------:R-:W-:Y:S01]  /*12d0*/  IADD3 R3, RZ, -R0.reuse, -R3 ;  /* 0x80000000ff037210 */ /* 0x080fe20007ffe803 */
[----:B------:R-:W-:Y:S01]  /*12e0*/  IMAD.U32 R7, RZ, RZ, UR6 ;  /* 0x00000006ff077e24 */ /* 0x000fe2000f8e00ff */
[----:B------:R-:W1:Y:S01]  /*12f0*/  LDC R65, c[0x0][0x600] ;  /* 0x00018000ff417b82 */ /* 0x000e620000000800 */
[----:B------:R-:W-:Y:S01]  /*1300*/  LOP3.LUT R56, R56, R0, RZ, 0xfc, !PT ;  /* 0x0000000038387212 */ /* 0x000fe200078efcff */
[----:B------:R-:W-:Y:S01]  /*1310*/  IMAD.MOV.U32 R0, RZ, RZ, -0x1 ;  /* 0xffffffffff007424 */ /* 0x000fe200078e00ff */
[----:B------:R-:W-:Y:S01]  /*1320*/  USHF.R.S32.HI UR43, URZ, 0x6, UR5 ;  /* 0x000000063f2b7899 */ /* 0x000fe20008011405 */
[C---:B------:R-:W-:Y:S01]  /*1330*/  LOP3.LUT R62, R63.reuse, 0x3, RZ, 0xc0, !PT ;  /* 0x000000033f3e7812 */ /* 0x040fe200078ec0ff */
[----:B------:R-:W-:Y:S01]  /*1340*/  IMAD R3, R6, -0x40, R3 ;  /* 0xffffffc006037824 */ /* 0x000fe200078e0203 */
[C---:B------:R-:W-:Y:S01]  /*1350*/  LOP3.LUT R64, R63.reuse, 0x80, RZ, 0xc0, !PT ;  /* 0x000000803f407812 */ /* 0x040fe200078ec0ff */
[----:B------:R-:W-:Y:S01]  /*1360*/  UISETP.LT.AND UP0, UPT, UR43, 0x1, UPT ;  /* 0x000000012b00788c */ /* 0x000fe2000bf01270 */
[-C--:B---3--:R-:W-:Y:S01]  /*1370*/  SHF.L.U32 R0, R0, R61.reuse, RZ ;  /* 0x0000003d00007219 */ /* 0x088fe200000006ff */
[----:B------:R-:W-:Y:S01]  /*1380*/  ULDC UR4, c[0x0][0x284] ;  /* 0x0000a10000047ab9 */ /* 0x000fe20000000800 */
[----:B------:R-:W-:Y:S01]  /*1390*/  IMAD R62, R62, -0x2, R7 ;  /* 0xfffffffe3e3e7824 */ /* 0x000fe200078e0207 */
[----:B------:R-:W-:Y:S01]  /*13a0*/  USEL UR44, UR43, 0x1, UP0 ;  /* 0x000000012b2c7887 */ /* 0x000fe20008000000 */
[----:B------:R-:W-:Y:S01]  /*13b0*/  SHF.L.U32 R61, R8, R61, RZ ;  /* 0x0000003d083d7219 */ /* 0x000fe200000006ff */
[----:B------:R-:W-:Y:S01]  /*13c0*/  IMAD.SHL.U32 R63, R63, 0x2, RZ ;  /* 0x000000023f3f7824 */ /* 0x000fe200078e00ff */
[----:B------:R-:W-:Y:S01]  /*13d0*/  LOP3.LUT R68, R18, 0x1, RZ, 0xfc, !PT ;  /* 0x0000000112447812 */ /* 0x000fe200078efcff */
[----:B------:R-:W-:Y:S01]  /*13e0*/  VIADD R67, R3, UR4 ;  /* 0x0000000403437c36 */ /* 0x000fe20008000000 */
[C---:B0-----:R-:W-:Y:S01]  /*13f0*/  SHF.L.U64.HI R60, R4.reuse, 0x3, R5 ;  /* 0x00000003043c7819 */ /* 0x041fe20000010205 */
[----:B--2---:R-:W-:Y:S01]  /*1400*/  IMAD.SHL.U32 R59, R4, 0x8, RZ ;  /* 0x00000008043b7824 */ /* 0x004fe200078e00ff */
[----:B------:R-:W-:Y:S01]  /*1410*/  SHF.R.U32.HI R64, RZ, 0x7, R64 ;  /* 0x00000007ff407819 */ /* 0x000fe20000011640 */
[----:B------:R-:W-:Y:S01]  /*1420*/  IMAD.MOV.U32 R57, RZ, RZ, RZ ;  /* 0x000000ffff397224 */ /* 0x000fe200078e00ff */
[----:B------:R-:W-:Y:S01]  /*1430*/  LOP3.LUT R66, RZ, R0, RZ, 0x33, !PT ;  /* 0x00000000ff427212 */ /* 0x000fe200078e33ff */
[----:B------:R-:W-:Y:S01]  /*1440*/  UIADD3 UR44, UR43, -UR44, URZ ;  /* 0x8000002c2b2c7290 */ /* 0x000fe2000fffe03f */
[----:B------:R-:W-:Y:S01]  /*1450*/  UMOV UR40, URZ ;  /* 0x0000003f00287c82 */ /* 0x000fe20008000000 */
[----:B-1----:R-:W-:Y:S01]  /*1460*/  VIADD R65, R65, 0xffffffff ;  /* 0xffffffff41417836 */ /* 0x002fe20000000000 */
[----:B------:R-:W-:-:S09]  /*1470*/  UMOV UR42, URZ ;  /* 0x0000003f002a7c82 */ /* 0x000fd20008000000 */
.L_x_98:
[----:B0-----:R-:W0:Y:S01]  /*1480*/  SHFL.IDX PT, R0, R64, RZ, 0x1f ;  /* 0x00001fff40007589 */ /* 0x001e2200000e0000 */
[----:B-1----:R-:W1:Y:S01]  /*1490*/  S2UR UR7, SR_CgaCtaId ;  /* 0x00000000000779c3 */ /* 0x002e620000008800 */
[----:B------:R-:W-:Y:S01]  /*14a0*/  UMOV UR6, 0x400 ;  /* 0x0000040000067882 */ /* 0x000fe20000000000 */
[----:B0-----:R-:W-:Y:S01]  /*14b0*/  R2UR UR4, R0 ;  /* 0x00000000000472ca */ /* 0x001fe200000e0000 */
[----:B-1----:R-:W-:-:S12]  /*14c0*/  ULEA UR6, UR7, UR6, 0x18 ;  /* 0x0000000607067291 */ /* 0x002fd8000f8ec03f */
[----:B------:R-:W-:-:S04]  /*14d0*/  ULEA.HI UR5, UR4, UR4, URZ, 0x1 ;  /* 0x0000000404057291 */ /* 0x000fc8000f8f083f */
[----:B------:R-:W-:-:S04]  /*14e0*/  ULOP3.LUT UR5, UR5, 0x7fffe, URZ, 0xc0, !UPT ;  /* 0x0007fffe05057892 */ /* 0x000fc8000f8ec03f */
[----:B------:R-:W-:-:S03]  /*14f0*/  UIADD3 UR5, UR4, -UR5, URZ ;  /* 0x8000000504057290 */ /* 0x000fc6000fffe03f */
[----:B------:R-:W-:Y:S01]  /*1500*/  ULDC UR4, c[0x0][0x28c] ;  /* 0x0000a30000047ab9 */ /* 0x000fe20000000800 */
[----:B------:R-:W-:Y:S01]  /*1510*/  ULEA UR5, UR5, UR6, 0xd ;  /* 0x0000000605057291 */ /* 0x000fe2000f8e683f */
[----:B------:R-:W-:-:S03]  /*1520*/  ISETP.LT.AND P0, PT, RZ, UR4, PT ;  /* 0x00000004ff007c0c */ /* 0x000fc6000bf01270 */
[----:B------:R-:W-:-:S04]  /*1530*/  UIADD3 UR5, UR5, 0x100, URZ ;  /* 0x0000010005057890 */ /* 0x000fc8000fffe03f */
[----:B------:R-:W-:-:S04]  /*1540*/  USHF.R.U32.HI UR5, URZ, 0x4, UR5 ;  /* 0x000000043f057899 */ /* 0x000fc80008011605 */
[----:B------:R-:W-:-:S04]  /*1550*/  ULOP3.LUT UR5, UR5, 0x3fff, URZ, 0xc0, !UPT ;  /* 0x00003fff05057892 */ /* 0x000fc8000f8ec03f */
[----:B------:R-:W-:Y:S01]  /*1560*/  ULOP3.LUT UR45, UR5, 0x10000, URZ, 0xfc, !UPT ;  /* 0x00010000052d7892 */ /* 0x000fe2000f8efc3f */
[----:B--234-:R-:W-:Y:S11]  /*1570*/  @P0 BRA `(.L_x_17) ;  /* 0x0000000000400947 */ /* 0x01cff60003800000 */
[----:B------:R-:W-:Y:S01]  /*1580*/  MOV R0, 0x0 ;  /* 0x0000000000007802 */ /* 0x000fe20000000f00 */
[----:B------:R-:W-:Y:S01]  /*1590*/  ULDC.64 UR4, c[0x4][0x68] ;  /* 0x01001a0000047ab9 */ /* 0x000fe20000000a00 */
[----:B------:R-:W-:Y:S01]  /*15a0*/  ULDC.64 UR6, c[0x4][0x8] ;  /* 0x0100020000067ab9 */ /* 0x000fe20000000a00 */
[----:B------:R-:W-:Y:S01]  /*15b0*/  IMAD.U32 R4, RZ, RZ, UR4 ;  /* 0x00000004ff047e24 */ /* 0x000fe2000f8e00ff */
[----:B------:R0:W1:Y:S01]  /*15c0*/  LDC.64 R14, c[0x4][R0] ;  /* 0x01000000000e7b82 */ /* 0x0000620000000a00 */
[----:B------:R-:W-:Y:S01]  /*15d0*/  IMAD.U32 R5, RZ, RZ, UR5 ;  /* 0x00000005ff057e24 */ /* 0x000fe2000f8e00ff */
[----:B------:R-:W-:Y:S01]  /*15e0*/  ULDC.64 UR4, c[0x4][0x70] ;  /* 0x01001c0000047ab9 */ /* 0x000fe20000000a00 */
[----:B------:R-:W-:Y:S02]  /*15f0*/  IMAD.U32 R10, RZ, RZ, UR6 ;  /* 0x00000006ff0a7e24 */ /* 0x000fe4000f8e00ff */
[----:B------:R-:W-:Y:S02]  /*1600*/  IMAD.U32 R6, RZ, RZ, UR4 ;  /* 0x00000004ff067e24 */ /* 0x000fe4000f8e00ff */
[----:B------:R-:W-:-:S02]  /*1610*/  IMAD.U32 R7, RZ, RZ, UR5 ;  /* 0x00000005ff077e24 */ /* 0x000fc4000f8e00ff */
[----:B------:R-:W-:Y:S02]  /*1620*/  IMAD.U32 R11, RZ, RZ, UR7 ;  /* 0x00000007ff0b7e24 */ /* 0x000fe4000f8e00ff */
[----:B------:R-:W-:Y:S02]  /*1630*/  IMAD.MOV.U32 R8, RZ, RZ, 0x1e1 ;  /* 0x000001e1ff087424 */ /* 0x000fe400078e00ff */
[----:B------:R-:W-:Y:S02]  /*1640*/  IMAD.MOV.U32 R12, RZ, RZ, 0x1 ;  /* 0x00000001ff0c7424 */ /* 0x000fe400078e00ff */
[----:B0-----:R-:W-:-:S07]  /*1650*/  IMAD.MOV.U32 R13, RZ, RZ, RZ ;  /* 0x000000ffff0d7224 */ /* 0x001fce00078e00ff */
[----:B------:R-:W-:-:S07]  /*1660*/  LEPC R20, `(.L_x_17) ;  /* 0x000000001014794e */ /* 0x000fce0000000000 */
[----:B-1---5:R-:W-:Y:S05]  /*1670*/  CALL.ABS.NOINC R14 ;  /* 0x000000000e007343 */ /* 0x022fea0003c00000 */
.L_x_17:
[----:B------:R-:W-:-:S13]  /*1680*/  ISETP.NE.AND P0, PT, R68, 0x3, PT ;  /* 0x000000034400780c */ /* 0x000fda0003f05270 */
[----:B------:R-:W-:Y:S05]  /*1690*/  @!P0 BRA `(.L_x_18) ;  /* 0x0000000000048947 */ /* 0x000fea0003800000 */
[----:B------:R-:W-:Y:S01]  /*16a0*/  BPT.TRAP 0x1 ;  /* 0x000000040000795c */ /* 0x000fe20000300000 */
.L_x_18:
[----:B------:R-:W0:Y:S01]  /*16b0*/  S2UR UR5, SR_CgaCtaId ;  /* 0x00000000000579c3 */ /* 0x000e220000008800 */
[----:B------:R-:W-:Y:S01]  /*16c0*/  UMOV UR4, 0x400 ;  /* 0x0000040000047882 */ /* 0x000fe20000000000 */
[----:B------:R-:W-:Y:S02]  /*16d0*/  IMAD.U32 R0, RZ, RZ, UR40 ;  /* 0x00000028ff007e24 */ /* 0x000fe4000f8e00ff */
[----:B------:R-:W-:-:S03]  /*16e0*/  IMAD.U32 R3, RZ, RZ, UR42 ;  /* 0x0000002aff037e24 */ /* 0x000fc6000f8e00ff */
[----:B------:R-:W-:Y:S01]  /*16f0*/  SHF.L.U32 R0, R0, 0x1f, RZ ;  /* 0x0000001f00007819 */ /* 0x000fe200000006ff */
[----:B0-----:R-:W-:-:S06]  /*1700*/  ULEA UR4, UR5, UR4, 0x18 ;  /* 0x0000000405047291 */ /* 0x001fcc000f8ec03f */
[----:B------:R-:W-:-:S04]  /*1710*/  IMAD.U32 R6, RZ, RZ, UR4 ;  /* 0x00000004ff067e24 */ /* 0x000fc8000f8e00ff */
[----:B------:R-:W-:-:S04]  /*1720*/  IMAD R3, R3, 0x8, R6 ;  /* 0x0000000803037824 */ /* 0x000fc800078e0206 */
[----:B------:R0:W1:Y:S01]  /*1730*/  SYNCS.PHASECHK.TRANS64.TRYWAIT P1, [R3+URZ], R0 ;  /* 0x00000000030075a7 */ /* 0x000062000802017f */
[----:B------:R-:W-:Y:S05]  /*1740*/  @!P0 BRA `(.L_x_19) ;  /* 0x0000000000048947 */ /* 0x000fea0003800000 */
[----:B------:R-:W-:Y:S01]  /*1750*/  BPT.TRAP 0x1 ;  /* 0x000000040000795c */ /* 0x000fe20000300000 */
.L_x_19:
[----:B------:R-:W-:-:S05]  /*1760*/  IMAD.U32 R4, RZ, RZ, UR44 ;  /* 0x0000002cff047e24 */ /* 0x000fca000f8e00ff */
[----:B------:R-:W-:Y:S01]  /*1770*/  ISETP.GE.AND P2, PT, R4, 0x1, PT ;  /* 0x000000010400780c */ /* 0x000fe20003f46270 */
[----:B-1----:R-:W-:-:S12]  /*1780*/  @P1 BRA `(.L_x_20) ;  /* 0x0000000000081947 */ /* 0x002fd80003800000 */
[----:B------:R-:W1:Y:S02]  /*1790*/  SYNCS.PHASECHK.TRANS64.TRYWAIT P1, [R3+URZ], R0 ;  /* 0x00000000030075a7 */ /* 0x000e64000802017f */
[----:B-1----:R-:W-:Y:S05]  /*17a0*/  @!P1 BRA `(.L_x_21) ;  /* 0x0000004400509947 */ /* 0x002fea0003800000 */
.L_x_20:
[----:B------:R-:W-:Y:S05]  /*17b0*/  WARPSYNC.ALL ;  /* 0x0000000000007948 */ /* 0x000fea0003800000 */
[----:B------:R-:W-:Y:S01]  /*17c0*/  R2UR UR4, R6 ;  /* 0x00000000060472ca */ /* 0x000fe200000e0000 */
[----:B------:R-:W-:Y:S01]  /*17d0*/  ULEA UR5, UR42, UR45, 0xb ;  /* 0x0000002d2a057291 */ /* 0x000fe2000f8e583f */
[----:B------:R-:W-:Y:S01]  /*17e0*/  WARPGROUP.ARRIVE ;  /* 0x00000000000079c5 */ /* 0x000fe20000000000 */
[----:B------:R-:W-:Y:S01]  /*17f0*/  UMOV UR9, 0x40000040 ;  /* 0x4000004000097882 */ /* 0x000fe20000000000 */
[----:B------:R-:W-:-:S04]  /*1800*/  UMOV UR11, 0x40000040 ;  /* 0x40000040000b7882 */ /* 0x000fc80000000000 */
[----:B------:R-:W-:-:S05]  /*1810*/  UMOV UR8, UR5 ;  /* 0x0000000500087c82 */ /* 0x000fca0008000000 */
[----:B------:R-:W-:-:S04]  /*1820*/  UIADD3 UR4, UR4, 0x20100, URZ ;  /* 0x0002010004047890 */ /* 0x000fc8000fffe03f */
[----:B------:R-:W-:-:S04]  /*1830*/  USHF.R.U32.HI UR4, URZ, 0x4, UR4 ;  /* 0x000000043f047899 */ /* 0x000fc80008011604 */
[----:B------:R-:W-:-:S04]  /*1840*/  ULOP3.LUT UR4, UR4, 0x3fff, URZ, 0xc0, !UPT ;  /* 0x00003fff04047892 */ /* 0x000fc8000f8ec03f */
[----:B------:R-:W-:-:S04]  /*1850*/  ULOP3.LUT UR4, UR4, 0x10000, URZ, 0xfc, !UPT ;  /* 0x0001000004047892 */ /* 0x000fc8000f8efc3f */
[----:B------:R-:W-:-:S07]  /*1860*/  ULEA UR6, UR42, UR4, 0xa ;  /* 0x000000042a067291 */ /* 0x000fce000f8e503f */
[----:B------:R-:W-:Y:S02]  /*1870*/  UMOV UR10, UR6 ;  /* 0x00000006000a7c82 */ /* 0x000fe40008000000 */
[----:B------:R-:W-:Y:S01]  /*1880*/  HGMMA.64x64x8.F32.TF32 R24, gdesc[UR8], RZ, !UPT, gsb0 ;  /* 0x04e00000081879f0 */ /* 0x000fe2000c0028ff */
[----:B------:R-:W-:Y:S02]  /*1890*/  UIADD3 UR8, UR5, 0x2, URZ ;  /* 0x0000000205087890 */ /* 0x000fe4000fffe03f */
[----:B------:R-:W-:Y:S01]  /*18a0*/  UIADD3 UR10, UR6, 0x2, URZ ;  /* 0x00000002060a7890 */ /* 0x000fe2000fffe03f */
[----:B------:R-:W-:Y:S01]  /*18b0*/  UMOV UR9, 0x40000040 ;  /* 0x4000004000097882 */ /* 0x000fe20000000000 */
[----:B------:R-:W-:Y:S01]  /*18c0*/  UMOV UR11, 0x40000040 ;  /* 0x40000040000b7882 */ /* 0x000fe20000000000 */
[----:B------:R-:W-:Y:S02]  /*18d0*/  WARPGROUP.DEPBAR.LE gsb0, 0x0 ;  /* 0x00008000000079c5 */ /* 0x000fe40000010000 */
[----:B------:R-:W-:-:S06]  /*18e0*/  WARPGROUP.ARRIVE ;  /* 0x00000000000079c5 */ /* 0x000fcc0000000000 */
[----:B------:R-:W-:Y:S01]  /*18f0*/  HGMMA.64x64x8.F32.TF32 R24, gdesc[UR8], R24, gsb0 ;  /* 0x04e00000081879f0 */ /* 0x000fe20008002818 */
        /* <DEDUP_REMOVED lines=41> */
[----:B------:R-:W-:Y:S03]  /*1b90*/  HGMMA.64x64x8.F32.TF32 R24, gdesc[UR8], R24, gsb0 ;  /* 0x04e00000081879f0 */ /* 0x000fe60008002818 */
[----:B------:R-:W-:Y:S02]  /*1ba0*/  WARPGROUP.DEPBAR.LE gsb0, 0x0 ;  /* 0x00008000000079c5 */ /* 0x000fe40000010000 */
[----:B------:R-:W-:Y:S05]  /*1bb0*/  @!P2 BRA `(.L_x_22) ;  /* 0x000000040098a947 */ /* 0x000fea0003800000 */
[----:B------:R-:W-:Y:S01]  /*1bc0*/  UIADD3 UR5, UR42, 0x1, URZ ;  /* 0x000000012a057890 */ /* 0x000fe2000fffe03f */
[----:B01----:R-:W-:Y:S02]  /*1bd0*/  IMAD.U32 R0, RZ, RZ, UR44 ;  /* 0x0000002cff007e24 */ /* 0x003fe4000f8e00ff */
[----:B------:R-:W-:Y:S01]  /*1be0*/  IMAD.U32 R3, RZ, RZ, UR42 ;  /* 0x0000002aff037e24 */ /* 0x000fe2000f8e00ff */
[----:B------:R-:W-:-:S04]  /*1bf0*/  UISETP.NE.AND UP0, UPT, UR5, 0x4, UPT ;  /* 0x000000040500788c */ /* 0x000fc8000bf05270 */
[----:B------:R-:W-:Y:S02]  /*1c00*/  USEL UR6, URZ, 0x1, UP0 ;  /* 0x000000013f067887 */ /* 0x000fe40008000000 */
[----:B------:R-:W-:Y:S02]  /*1c10*/  USEL UR5, UR5, URZ, UP0 ;  /* 0x0000003f05057287 */ /* 0x000fe40008000000 */
[----:B------:R-:W-:-:S06]  /*1c20*/  ULOP3.LUT UR6, UR40, UR6, URZ, 0x3c, !UPT ;  /* 0x0000000628067292 */ /* 0x000fcc000f8e3c3f */
[----:B------:R-:W-:-:S07]  /*1c30*/  IMAD.U32 R7, RZ, RZ, UR6 ;  /* 0x00000006ff077e24 */ /* 0x000fce000f8e00ff */
.L_x_29:
[----:B------:R-:W-:Y:S05]  /*1c40*/  @!P0 BRA `(.L_x_23) ;  /* 0x0000000000048947 */ /* 0x000fea0003800000 */
[----:B------:R-:W-:Y:S01]  /*1c50*/  BPT.TRAP 0x1 ;  /* 0x000000040000795c */ /* 0x000fe20000300000 */
.L_x_23:
[----:B------:R-:W0:Y:S01]  /*1c60*/  S2UR UR7, SR_CgaCtaId ;  /* 0x00000000000779c3 */ /* 0x000e220000008800 */
[----:B------:R-:W-:Y:S01]  /*1c70*/  UMOV UR6, 0x400 ;  /* 0x0000040000067882 */ /* 0x000fe20000000000 */
[----:B------:R-:W-:Y:S01]  /*1c80*/  IMAD.U32 R5, RZ, RZ, UR5 ;  /* 0x00000005ff057e24 */ /* 0x000fe2000f8e00ff */
[----:B------:R-:W-:Y:S01]  /*1c90*/  SHF.L.U32 R4, R7, 0x1f, RZ ;  /* 0x0000001f07047819 */ /* 0x000fe200000006ff */
[----:B0-----:R-:W-:-:S06]  /*1ca0*/  ULEA UR6, UR7, UR6, 0x18 ;  /* 0x0000000607067291 */ /* 0x001fcc000f8ec03f */
[----:B------:R-:W-:-:S04]  /*1cb0*/  IMAD.U32 R6, RZ, RZ, UR6 ;  /* 0x00000006ff067e24 */ /* 0x000fc8000f8e00ff */
[----:B------:R-:W-:-:S04]  /*1cc0*/  IMAD R5, R5, 0x8, R6 ;  /* 0x0000000805057824 */ /* 0x000fc800078e0206 */
[----:B------:R0:W1:Y:S01]  /*1cd0*/  SYNCS.PHASECHK.TRANS64.TRYWAIT P1, [R5+URZ], R4 ;  /* 0x00000004050075a7 */ /* 0x000062000802017f */
[----:B------:R-:W-:Y:S05]  /*1ce0*/  @!P0 BRA `(.L_x_24) ;  /* 0x0000000000048947 */ /* 0x000fea0003800000 */
[----:B------:R-:W-:Y:S01]  /*1cf0*/  BPT.TRAP 0x1 ;  /* 0x000000040000795c */ /* 0x000fe20000300000 */
.L_x_24:
[----:B-1----:R-:W-:Y:S05]  /*1d00*/  @P1 BRA `(.L_x_25) ;  /* 0x0000000000081947 */ /* 0x002fea0003800000 */
[----:B------:R-:W1:Y:S02]  /*1d10*/  SYNCS.PHASECHK.TRANS64.TRYWAIT P1, [R5+URZ], R4 ;  /* 0x00000004050075a7 */ /* 0x000e64000802017f */
[----:B-1----:R-:W-:Y:S05]  /*1d20*/  @!P1 BRA `(.L_x_26) ;  /* 0x0000004000049947 */ /* 0x002fea0003800000 */
.L_x_25:
[----:B------:R-:W-:Y:S01]  /*1d30*/  ULEA UR6, UR5, UR45, 0xb ;  /* 0x0000002d05067291 */ /* 0x000fe2000f8e583f */
[----:B------:R-:W-:Y:S01]  /*1d40*/  WARPGROUP.ARRIVE ;  /* 0x00000000000079c5 */ /* 0x000fe20000000000 */
[----:B------:R-:W-:Y:S01]  /*1d50*/  ULEA UR7, UR5, UR4, 0xa ;  /* 0x0000000405077291 */ /* 0x000fe2000f8e503f */
[----:B------:R-:W-:Y:S01]  /*1d60*/  UMOV UR9, 0x40000040 ;  /* 0x4000004000097882 */ /* 0x000fe20000000000 */
[----:B------:R-:W-:-:S03]  /*1d70*/  UMOV UR11, 0x40000040 ;  /* 0x40000040000b7882 */ /* 0x000fc60000000000 */
[----:B------:R-:W-:Y:S02]  /*1d80*/  UMOV UR8, UR6 ;  /* 0x0000000600087c82 */ /* 0x000fe40008000000 */
[----:B------:R-:W-:Y:S02]  /*1d90*/  UMOV UR10, UR7 ;  /* 0x00000007000a7c82 */ /* 0x000fe40008000000 */
[----:B------:R-:W-:Y:S01]  /*1da0*/  HGMMA.64x64x8.F32.TF32 R24, gdesc[UR8], R24, gsb0 ;  /* 0x04e00000081879f0 */ /* 0x000fe20008002818 */
[----:B------:R-:W-:Y:S02]  /*1db0*/  UIADD3 UR8, UR6, 0x2, URZ ;  /* 0x0000000206087890 */ /* 0x000fe4000fffe03f */
[----:B------:R-:W-:Y:S01]  /*1dc0*/  UIADD3 UR10, UR7, 0x2, URZ ;  /* 0x00000002070a7890 */ /* 0x000fe2000fffe03f */
[----:B------:R-:W-:Y:S01]  /*1dd0*/  UMOV UR9, 0x40000040 ;  /* 0x4000004000097882 */ /* 0x000fe20000000000 */
[----:B------:R-:W-:Y:S01]  /*1de0*/  UMOV UR11, 0x40000040 ;  /* 0x40000040000b7882 */ /* 0x000fe20000000000 */
[----:B------:R-:W-:-:S02]  /*1df0*/  WARPGROUP.DEPBAR.LE gsb0, 0x0 ;  /* 0x00008000000079c5 */ /* 0x000fc40000010000 */
        /* <DEDUP_REMOVED lines=46> */
[----:B------:R-:W-:Y:S01]  /*20e0*/  BPT.TRAP 0x1 ;  /* 0x000000040000795c */ /* 0x000fe20000300000 */
.L_x_27:
[----:B------:R-:W-:-:S13]  /*20f0*/  ISETP.NE.AND P1, PT, R22, RZ, PT ;  /* 0x000000ff1600720c */ /* 0x000fda0003f25270 */
[----:B01----:R-:W-:-:S04]  /*2100*/  @P1 IMAD R4, R3, 0x8, R6 ;  /* 0x0000000803041824 */ /* 0x003fc800078e0206 */
[----:B------:R-:W-:-:S05]  /*2110*/  @P1 VIADD R4, R4, 0x20 ;  /* 0x0000002004041836 */ /* 0x000fca0000000000 */
[----:B------:R-:W-:-:S04]  /*2120*/  @P1 PRMT R4, R19, 0x654, R4 ;  /* 0x0000065413041816 */ /* 0x000fc80000000004 */
[----:B------:R0:W-:Y:S01]  /*2130*/  @P1 SYNCS.ARRIVE.TRANS64.RED.A1T0 RZ, [R4+URZ], RZ ;  /* 0x000000ff04ff19a7 */ /* 0x0001e2000810043f */
[----:B------:R-:W-:-:S13]  /*2140*/  ISETP.GT.U32.AND P1, PT, R18, 0x1, PT ;  /* 0x000000011200780c */ /* 0x000fda0003f24070 */
[----:B0-----:R-:W-:Y:S05]  /*2150*/  @P1 BRA `(.L_x_28) ;  /* 0x0000000000041947 */ /* 0x001fea0003800000 */
[----:B------:R-:W-:Y:S01]  /*2160*/  BPT.TRAP 0x1 ;  /* 0x000000040000795c */ /* 0x000fe20000300000 */
.L_x_28:
[----:B------:R-:W-:Y:S01]  /*2170*/  UIADD3 UR5, UR5, 0x1, URZ ;  /* 0x0000000105057890 */ /* 0x000fe2000fffe03f */
[C---:B------:R-:W-:Y:S01]  /*2180*/  ISETP.GT.AND P2, PT, R0.reuse, 0x1, PT ;  /* 0x000000010000780c */ /* 0x040fe20003f44270 */
[----:B------:R-:W-:Y:S02]  /*2190*/  VIADD R3, R3, 0x1 ;  /* 0x0000000103037836 */ /* 0x000fe40000000000 */
[----:B------:R-:W-:Y:S01]  /*21a0*/  UISETP.NE.AND UP0, UPT, UR5, 0x4, UPT ;  /* 0x000000040500788c */ /* 0x000fe2000bf05270 */
[----:B------:R-:W-:Y:S02]  /*21b0*/  VIADD R0, R0, 0xffffffff ;  /* 0xffffffff00007836 */ /* 0x000fe40000000000 */
[C---:B------:R-:W-:Y:S01]  /*21c0*/  ISETP.NE.AND P1, PT, R3.reuse, 0x4, PT ;  /* 0x000000040300780c */ /* 0x040fe20003f25270 */
[----:B------:R-:W-:Y:S02]  /*21d0*/  USEL UR6, URZ, 0x1, UP0 ;  /* 0x000000013f067887 */ /* 0x000fe40008000000 */
[----:B------:R-:W-:Y:S01]  /*21e0*/  USEL UR5, UR5, URZ, UP0 ;  /* 0x0000003f05057287 */ /* 0x000fe20008000000 */
[----:B------:R-:W-:-:S03]  /*21f0*/  SEL R3, R3, RZ, P1 ;  /* 0x000000ff03037207 */ /* 0x000fc60000800000 */
[----:B------:R-:W-:Y:S01]  /*2200*/  LOP3.LUT R7, R7, UR6, RZ, 0x3c, !PT ;  /* 0x0000000607077c12 */ /* 0x000fe2000f8e3cff */
[----:B------:R-:W-:Y:S07]  /*2210*/  @P2 BRA `(.L_x_29) ;  /* 0xfffffff800882947 */ /* 0x000fee000383ffff */
.L_x_22:
[----:B01----:R-:W0:Y:S02]  /*2220*/  LDC R0, c[0x0][0x28c] ;  /* 0x0000a300ff007b82 */ /* 0x003e240000000800 */
[----:B0-----:R-:W-:-:S13]  /*2230*/  ISETP.GE.AND P1, PT, R0, 0x1, PT ;  /* 0x000000010000780c */ /* 0x001fda0003f26270 */
[----:B------:R-:W-:Y:S05]  /*2240*/  @!P1 BRA `(.L_x_30) ;  /* 0x0000000000389947 */ /* 0x000fea0003800000 */
[----:B------:R-:W-:Y:S05]  /*2250*/  @!P0 BRA `(.L_x_31) ;  /* 0x0000000000048947 */ /* 0x000fea0003800000 */
[----:B------:R-:W-:Y:S01]  /*2260*/  BPT.TRAP 0x1 ;  /* 0x000000040000795c */ /* 0x000fe20000300000 */
.L_x_31:
[----:B------:R-:W-:-:S13]  /*2270*/  ISETP.NE.AND P0, PT, R22, RZ, PT ;  /* 0x000000ff1600720c */ /* 0x000fda0003f05270 */
[----:B------:R-:W-:-:S05]  /*2280*/  VOTEU.ANY UP0, P0 ;  /* 0x00000000003f7886 */ /* 0x000fca0000000100 */
[----:B------:R-:W-:-:S06]  /*2290*/  @UP0 UIADD3 UR4, UR44, UR42, URZ ;  /* 0x0000002a2c040290 */ /* 0x000fcc000fffe03f */
[----:B------:R-:W-:-:S04]  /*22a0*/  IMAD.U32 R0, RZ, RZ, UR4 ;  /* 0x00000004ff007e24 */ /* 0x000fc8000f8e00ff */
[----:B------:R-:W-:-:S05]  /*22b0*/  @P0 IMAD.SHL.U32 R0, R0, 0x8, RZ ;  /* 0x0000000800000824 */ /* 0x000fca00078e00ff */
[----:B------:R-:W-:-:S04]  /*22c0*/  @P0 LOP3.LUT R0, R0, 0x18, RZ, 0xc0, !PT ;  /* 0x0000001800000812 */ /* 0x000fc800078ec0ff */
[----:B------:R-:W-:-:S04]  /*22d0*/  @P0 IADD3 R0, R6, 0x20, R0 ;  /* 0x0000002006000810 */ /* 0x000fc80007ffe000 */
[----:B------:R-:W-:-:S04]  /*22e0*/  @P0 PRMT R0, R19, 0x654, R0 ;  /* 0x0000065413000816 */ /* 0x000fc80000000000 */
[----:B------:R0:W-:Y:S01]  /*22f0*/  @P0 SYNCS.ARRIVE.TRANS64.RED.A1T0 RZ, [R0+URZ], RZ ;  /* 0x000000ff00ff09a7 */ /* 0x0001e2000810043f */
[----:B------:R-:W-:-:S13]  /*2300*/  ISETP.GT.U32.AND P0, PT, R18, 0x1, PT ;  /* 0x000000011200780c */ /* 0x000fda0003f04070 */
[----:B0-----:R-:W-:Y:S05]  /*2310*/  @P0 BRA `(.L_x_30) ;  /* 0x0000000000040947 */ /* 0x001fea0003800000 */
[----:B------:R-:W-:Y:S01]  /*2320*/  BPT.TRAP 0x1 ;  /* 0x000000040000795c */ /* 0x000fe20000300000 */
.L_x_30:
[----:B------:R-:W-:Y:S01]  /*2330*/  IMAD.SHL.U32 R6, R70, 0x40, RZ ;  /* 0x0000004046067824 */ /* 0x000fe200078e00ff */
[----:B------:R-:W-:Y:S01]  /*2340*/  ULDC UR6, c[0x0][0x288] ;  /* 0x0000a20000067ab9 */ /* 0x000fe20000000800 */
[----:B------:R-:W-:Y:S01]  /*2350*/  SHF.R.S32.HI R11, RZ, 0x1f, R69 ;  /* 0x0000001fff0b7819 */ /* 0x000fe20000011445 */
[C---:B------:R-:W-:Y:S01]  /*2360*/  IMAD.SHL.U32 R10, R71.reuse, 0x80, RZ ;  /* 0x00000080470a7824 */ /* 0x040fe200078e00ff */
[----:B------:R-:W-:Y:S01]  /*2370*/  ULDC.64 UR4, c[0x0][0x5d0] ;  /* 0x0001740000047ab9 */ /* 0x000fe20000000a00 */
[C---:B------:R-:W-:Y:S01]  /*2380*/  LOP3.LUT R8, R6.reuse, 0x6, R63, 0xf8, !PT ;  /* 0x0000000606087812 */ /* 0x040fe200078ef83f */
[----:B------:R-:W-:Y:S01]  /*2390*/  IMAD.WIDE R70, R71, 0x80, R56 ;  /* 0x0000008047467825 */ /* 0x000fe200078e0238 */
[----:B------:R-:W-:Y:S01]  /*23a0*/  ISETP.GE.AND P0, PT, R6, UR6, PT ;  /* 0x0000000606007c0c */ /* 0x000fe2000bf06270 */
[----:B------:R-:W-:Y:S01]  /*23b0*/  ULDC UR6, c[0x0][0x284] ;  /* 0x0000a10000067ab9 */ /* 0x000fe20000000800 */
[----:B------:R-:W-:Y:S01]  /*23c0*/  SHF.R.S32.HI R9, RZ, 0x1f, R8 ;  /* 0x0000001fff097819 */ /* 0x000fe20000011408 */
[----:B------:R-:W-:Y:S01]  /*23d0*/  IMAD R0, R11, UR4, RZ ;  /* 0x000000040b007c24 */ /* 0x000fe2000f8e02ff */
[----:B------:R-:W-:-:S03]  /*23e0*/  ISETP.GE.OR P0, PT, R10, UR6, P0 ;  /* 0x000000060a007c0c */ /* 0x000fc60008706670 */
[C---:B------:R-:W-:Y:S02]  /*23f0*/  IMAD R3, R69.reuse, UR5, R0 ;  /* 0x0000000545037c24 */ /* 0x040fe4000f8e0200 */
[----:B------:R-:W-:Y:S01]  /*2400*/  IMAD.WIDE.U32 R4, R69, UR4, R8 ;  /* 0x0000000445047c25 */ /* 0x000fe2000f8e0008 */
[----:B------:R-:W-:-:S03]  /*2410*/  ULDC.64 UR4, c[0x0][0x5c8] ;  /* 0x0001720000047ab9 */ /* 0x000fc60000000a00 */
[----:B------:R-:W-:Y:S02]  /*2420*/  IMAD R7, R71, UR4, RZ ;  /* 0x0000000447077c24 */ /* 0x000fe4000f8e02ff */
[----:B------:R-:W-:Y:S02]  /*2430*/  IMAD.IADD R5, R5, 0x1, R3 ;  /* 0x0000000105057824 */ /* 0x000fe400078e0203 */
[C---:B------:R-:W-:Y:S02]  /*2440*/  IMAD R7, R70.reuse, UR5, R7 ;  /* 0x0000000546077c24 */ /* 0x040fe4000f8e0207 */
[----:B------:R-:W-:-:S04]  /*2450*/  IMAD.WIDE.U32 R72, R70, UR4, R4 ;  /* 0x0000000446487c25 */ /* 0x000fc8000f8e0004 */
[----:B------:R-:W-:Y:S01]  /*2460*/  IMAD.MOV.U32 R0, RZ, RZ, -0x1 ;  /* 0xffffffffff007424 */ /* 0x000fe200078e00ff */
[----:B------:R-:W-:Y:S06]  /*2470*/  @P0 BRA `(.L_x_32) ;  /* 0x0000001800ec0947 */ /* 0x000fec0003800000 */
[----:B-----5:R-:W-:Y:S01]  /*2480*/  FSETP.NEU.AND P0, PT, R58, RZ, PT ;  /* 0x000000ff3a00720b */ /* 0x020fe20003f0d000 */
[----:B------:R-:W-:Y:S01]  /*2490*/  IMAD.IADD R6, R62, 0x1, -R6 ;  /* 0x000000013e067824 */ /* 0x000fe200078e0a06 */
[----:B------:R-:W-:Y:S01]  /*24a0*/  BSSY B0, `(.L_x_32) ;  /* 0x00001b8000007945 */ /* 0x000fe20003800000 */
[----:B------:R-:W-:Y:S02]  /*24b0*/  IMAD.IADD R3, R67, 0x1, -R10 ;  /* 0x0000000143037824 */ /* 0x000fe400078e0a0a */
[----:B------:R-:W-:Y:S01]  /*24c0*/  IMAD.IADD R81, R73, 0x1, R7 ;  /* 0x0000000149517824 */ /* 0x000fe200078e0207 */
[----:B------:R-:W-:-:S04]  /*24d0*/  ISETP.GT.AND P3, PT, R6, RZ, PT ;  /* 0x000000ff0600720c */ /* 0x000fc80003f64270 */
[----:B------:R-:W-:-:S03]  /*24e0*/  ISETP.GT.AND P1, PT, R3, RZ, P3 ;  /* 0x000000ff0300720c */ /* 0x000fc60001f24270 */
[----:B------:R-:W-:Y:S10]  /*24f0*/  @!P0 BRA `(.L_x_33) ;  /* 0x0000001000e08947 */ /* 0x000ff40003800000 */
[----:B------:R-:W0:Y:S01]  /*2500*/  LDC.64 R74, c[0x0][0x5b8] ;  /* 0x00016e00ff4a7b82 */ /* 0x000e220000000a00 */
[----:B------:R-:W-:-:S07]  /*2510*/  ULDC.64 UR4, c[0x0][0x5c0] ;  /* 0x0001700000047ab9 */ /* 0x000fce0000000a00 */
[----:B------:R-:W1:Y:S08]  /*2520*/  LDC.64 R76, c[0x0][0x5b0] ;  /* 0x00016c00ff4c7b82 */ /* 0x000e700000000a00 */
[----:B------:R-:W2:Y:S01]  /*2530*/  LDC.64 R78, c[0x0][0x5a8] ;  /* 0x00016a00ff4e7b82 */ /* 0x000ea20000000a00 */
[-C--:B0-----:R-:W-:Y:S02]  /*2540*/  IMAD R4, R11, R74.reuse, RZ ;  /* 0x0000004a0b047224 */ /* 0x081fe400078e02ff */
[----:B------:R-:W-:-:S04]  /*2550*/  IMAD.WIDE.U32 R12, R69, R74, R8 ;  /* 0x0000004a450c7225 */ /* 0x000fc800078e0008 */
[----:B------:R-:W-:Y:S02]  /*2560*/  IMAD R73, R69, R75, R4 ;  /* 0x0000004b45497224 */ /* 0x000fe400078e0204 */
[-C--:B-1----:R-:W-:Y:S02]  /*2570*/  IMAD R4, R71, R76.reuse, RZ ;  /* 0x0000004c47047224 */ /* 0x082fe400078e02ff */
[----:B------:R-:W-:Y:S02]  /*2580*/  IMAD.IADD R13, R13, 0x1, R73 ;  /* 0x000000010d0d7824 */ /* 0x000fe400078e0249 */
[C---:B------:R-:W-:Y:S02]  /*2590*/  IMAD R75, R70.reuse, R77, R4 ;  /* 0x0000004d464b7224 */ /* 0x040fe400078e0204 */
[----:B------:R-:W-:-:S04]  /*25a0*/  IMAD.WIDE.U32 R4, R70, R76, R12 ;  /* 0x0000004c46047225 */ /* 0x000fc800078e000c */
[----:B------:R-:W-:Y:S01]  /*25b0*/  IMAD.IADD R5, R5, 0x1, R75 ;  /* 0x0000000105057824 */ /* 0x000fe200078e024b */
[----:B--2---:R-:W-:-:S04]  /*25c0*/  LEA R14, P0, R4, R78, 0x2 ;  /* 0x0000004e040e7211 */ /* 0x004fc800078010ff */
[----:B------:R-:W-:-:S05]  /*25d0*/  LEA.HI.X R15, R4, R79, R5, 0x2, P0 ;  /* 0x0000004f040f7211 */ /* 0x000fca00000f1405 */
[----:B------:R0:W2:Y:S01]  /*25e0*/  @P1 LDG.E.LTC128B R7, desc[UR36][R14.64] ;  /* 0x000000240e071981 */ /* 0x0000a2000c1e1920 */
[----:B------:R-:W-:Y:S01]  /*25f0*/  IMAD.WIDE.U32 R4, R70, R76, R8 ;  /* 0x0000004c46047225 */ /* 0x000fe200078e0008 */
[C---:B------:R-:W-:Y:S01]  /*2600*/  SHF.L.U64.HI R11, R76.reuse, 0x3, R77 ;  /* 0x000000034c0b7819 */ /* 0x040fe2000001024d */
[----:B------:R-:W-:Y:S01]  /*2610*/  BSSY B1, `(.L_x_34) ;  /* 0x0000016000017945 */ /* 0x000fe20003800000 */
[----:B------:R-:W-:Y:S01]  /*2620*/  ISETP.GT.AND P3, PT, R3, 0x8, P3 ;  /* 0x000000080300780c */ /* 0x000fe20001f64270 */
[----:B------:R-:W-:Y:S02]  /*2630*/  IMAD.IADD R5, R75, 0x1, R5 ;  /* 0x000000014b057824 */ /* 0x000fe400078e0205 */
[----:B------:R-:W-:Y:S02]  /*2640*/  IMAD.SHL.U32 R10, R76, 0x8, RZ ;  /* 0x000000084c0a7824 */ /* 0x000fe400078e00ff */
[----:B------:R-:W-:-:S04]  /*2650*/  IMAD.WIDE.U32 R20, R69, R74, R4 ;  /* 0x0000004a45147225 */ /* 0x000fc800078e0004 */
[----:B------:R-:W-:Y:S01]  /*2660*/  IMAD.WIDE.U32 R70, R70, R76, R10 ;  /* 0x0000004c46467225 */ /* 0x000fe200078e000a */
[----:B------:R-:W-:Y:S02]  /*2670*/  LEA R10, P0, R72, UR4, 0x2 ;  /* 0x00000004480a7c11 */ /* 0x000fe4000f8010ff */
[----:B------:R-:W-:Y:S01]  /*2680*/  LEA R4, P4, R20, R78, 0x2 ;  /* 0x0000004e14047211 */ /* 0x000fe200078810ff */
[----:B0-----:R-:W-:Y:S01]  /*2690*/  IMAD.IADD R14, R73, 0x1, R21 ;  /* 0x00000001490e7824 */ /* 0x001fe200078e0215 */
[----:B------:R-:W-:Y:S01]  /*26a0*/  LEA.HI.X R11, R72, UR5, R81, 0x2, P0 ;  /* 0x00000005480b7c11 */ /* 0x000fe200080f1451 */
[----:B------:R-:W-:Y:S01]  /*26b0*/  IMAD.IADD R75, R75, 0x1, R71 ;  /* 0x000000014b4b7824 */ /* 0x000fe200078e0247 */
[----:B------:R-:W-:Y:S02]  /*26c0*/  ISETP.GT.AND P0, PT, R6, 0x1, PT ;  /* 0x000000010600780c */ /* 0x000fe40003f04270 */
[----:B------:R-:W-:Y:S01]  /*26d0*/  IADD3 R15, P2, R12, R70, RZ ;  /* 0x000000460c0f7210 */ /* 0x000fe20007f5e0ff */
[----:B--2---:R-:W-:-:S04]  /*26e0*/  FMUL R5, R7, R58 ;  /* 0x0000003a07057220 */ /* 0x004fc80000400000 */
[----:B------:R-:W-:Y:S01]  /*26f0*/  FFMA R21, R24, R23, R5 ;  /* 0x0000001718157223 */ /* 0x000fe20000000005 */
[----:B------:R-:W-:Y:S01]  /*2700*/  LEA.HI.X R5, R20, R79, R14, 0x2, P4 ;  /* 0x0000004f14057211 */ /* 0x000fe200020f140e */
[----:B------:R-:W-:Y:S01]  /*2710*/  IMAD.X R20, R75, 0x1, R13, P2 ;  /* 0x000000014b147824 */ /* 0x000fe200010e060d */
[----:B------:R-:W-:Y:S02]  /*2720*/  ISETP.GT.AND P4, PT, R3, RZ, P0 ;  /* 0x000000ff0300720c */ /* 0x000fe40000784270 */
[----:B------:R0:W-:Y:S01]  /*2730*/  @P1 STG.E desc[UR36][R10.64], R21 ;  /* 0x000000150a001986 */ /* 0x0001e2000c101924 */
[----:B------:R-:W-:-:S10]  /*2740*/  LEA R14, P1, R15, R78, 0x2 ;  /* 0x0000004e0f0e7211 */ /* 0x000fd400078210ff */
[----:B------:R-:W-:Y:S05]  /*2750*/  @!P4 BRA `(.L_x_35) ;  /* 0x000000000004c947 */ /* 0x000fea0003800000 */
[----:B------:R1:W5:Y:S02]  /*2760*/  LDG.E.LTC128B R7, desc[UR36][R4.64+0x4] ;  /* 0x0000042404077981 */ /* 0x000364000c1e1920 */
.L_x_35:
[----:B------:R-:W-:Y:S05]  /*2770*/  BSYNC B1 ;  /* 0x0000000000017941 */ /* 0x000fea0003800000 */
.L_x_34:
[----:B-----5:R-:W-:Y:S01]  /*2780*/  FMUL R12, R7, R58 ;  /* 0x0000003a070c7220 */ /* 0x020fe20000400000 */
[----:B------:R-:W-:-:S03]  /*2790*/  LEA.HI.X R15, R15, R79, R20, 0x2, P1 ;  /* 0x0000004f0f0f7211 */ /* 0x000fc600008f1414 */
[----:B------:R-:W-:Y:S01]  /*27a0*/  FFMA R71, R25, R23, R12 ;  /* 0x0000001719477223 */ /* 0x000fe2000000000c */
[----:B------:R-:W-:-:S04]  /*27b0*/  IMAD.MOV.U32 R25, RZ, RZ, R7 ;  /* 0x000000ffff197224 */ /* 0x000fc800078e0007 */
[----:B------:R2:W-:Y:S04]  /*27c0*/  @P4 STG.E desc[UR36][R10.64+0x4], R71 ;  /* 0x000004470a004986 */ /* 0x0005e8000c101924 */
[----:B------:R-:W3:Y:S01]  /*27d0*/  @P3 LDG.E.LTC128B R25, desc[UR36][R14.64] ;  /* 0x000000240e193981 */ /* 0x000ee2000c1e1920 */
[C---:B------:R-:W-:Y:S01]  /*27e0*/  SHF.L.U64.HI R13, R59.reuse, 0x2, R60 ;  /* 0x000000023b0d7819 */ /* 0x040fe2000001023c */
[----:B------:R-:W-:Y:S01]  /*27f0*/  BSSY B1, `(.L_x_36) ;  /* 0x0000010000017945 */ /* 0x000fe20003800000 */
[----:B------:R-:W-:Y:S02]  /*2800*/  LEA R12, P2, R59, R10, 0x2 ;  /* 0x0000000a3b0c7211 */ /* 0x000fe400078410ff */
[----:B------:R-:W-:Y:S02]  /*2810*/  IADD3 R20, P1, R8, R70, RZ ;  /* 0x0000004608147210 */ /* 0x000fe40007f3e0ff */
[----:B------:R-:W-:Y:S01]  /*2820*/  ISETP.GT.AND P0, PT, R3, 0x8, P0 ;  /* 0x000000080300780c */ /* 0x000fe20000704270 */
[----:B------:R-:W-:-:S02]  /*2830*/  IMAD.X R13, R13, 0x1, R11, P2 ;  /* 0x000000010d0d7824 */ /* 0x000fc400010e060b */
[----:B0-----:R-:W-:Y:S01]  /*2840*/  IMAD.X R21, R9, 0x1, R75, P1 ;  /* 0x0000000109157824 */ /* 0x001fe200008e064b */
[----:B------:R-:W-:Y:S01]  /*2850*/  ISETP.GT.AND P1, PT, R6, 0x8, PT ;  /* 0x000000080600780c */ /* 0x000fe20003f24270 */
[----:B------:R-:W-:-:S04]  /*2860*/  IMAD.WIDE.U32 R20, R69, R74, R20 ;  /* 0x0000004a45147225 */ /* 0x000fc800078e0014 */
[----:B------:R-:W-:Y:S01]  /*2870*/  IMAD.IADD R9, R73, 0x1, R21 ;  /* 0x0000000149097824 */ /* 0x000fe200078e0215 */
[----:B------:R-:W-:-:S04]  /*2880*/  LEA R8, P4, R20, R78, 0x2 ;  /* 0x0000004e14087211 */ /* 0x000fc800078810ff */
[----:B------:R-:W-:Y:S01]  /*2890*/  LEA.HI.X R9, R20, R79, R9, 0x2, P4 ;  /* 0x0000004f14097211 */ /* 0x000fe200020f1409 */
[----:B---3--:R-:W-:-:S04]  /*28a0*/  FMUL R7, R25, R58 ;  /* 0x0000003a19077220 */ /* 0x008fc80000400000 */
[----:B------:R-:W-:-:S05]  /*28b0*/  FFMA R7, R26, R23, R7 ;  /* 0x000000171a077223 */ /* 0x000fca0000000007 */
[----:B------:R2:W-:Y:S01]  /*28c0*/  @P3 STG.E desc[UR36][R12.64], R7 ;  /* 0x000000070c003986 */ /* 0x0005e2000c101924 */
[----:B------:R-:W-:Y:S05]  /*28d0*/  @!P0 BRA `(.L_x_37) ;  /* 0x0000000000048947 */ /* 0x000fea0003800000 */
[----:B------:R0:W5:Y:S02]  /*28e0*/  LDG.E.LTC128B R25, desc[UR36][R8.64+0x4] ;  /* 0x0000042408197981 */ /* 0x000164000c1e1920 */
.L_x_37:
[----:B------:R-:W-:Y:S05]  /*28f0*/  BSYNC B1 ;  /* 0x0000000000017941 */ /* 0x000fea0003800000 */
.L_x_36:
[----:B-----5:R-:W-:Y:S01]  /*2900*/  FMUL R14, R25, R58 ;  /* 0x0000003a190e7220 */ /* 0x020fe20000400000 */
[----:B------:R-:W-:Y:S01]  /*2910*/  ISETP.GT.AND P3, PT, R3, RZ, P1 ;  /* 0x000000ff0300720c */ /* 0x000fe20000f64270 */
[----:B------:R-:W-:Y:S01]  /*2920*/  BSSY B1, `(.L_x_38) ;  /* 0x0000006000017945 */ /* 0x000fe20003800000 */
[----:B------:R-:W-:Y:S01]  /*2930*/  ISETP.GT.AND P2, PT, R6, 0x9, PT ;  /* 0x000000090600780c */ /* 0x000fe20003f44270 */
[----:B------:R-:W-:-:S05]  /*2940*/  FFMA R27, R27, R23, R14 ;  /* 0x000000171b1b7223 */ /* 0x000fca000000000e */
[----:B------:R3:W-:Y:S05]  /*2950*/  @P0 STG.E desc[UR36][R12.64+0x4], R27 ;  /* 0x0000041b0c000986 */ /* 0x0007ea000c101924 */
[----:B------:R-:W-:Y:S05]  /*2960*/  @!P3 BRA `(.L_x_39) ;  /* 0x000000000004b947 */ /* 0x000fea0003800000 */
[----:B------:R4:W5:Y:S02]  /*2970*/  LDG.E.LTC128B R25, desc[UR36][R4.64+0x20] ;  /* 0x0000202404197981 */ /* 0x000964000c1e1920 */
.L_x_39:
[----:B------:R-:W-:Y:S05]  /*2980*/  BSYNC B1 ;  /* 0x0000000000017941 */ /* 0x000fea0003800000 */
.L_x_38:
[----:B--2--5:R-:W-:Y:S01]  /*2990*/  FMUL R7, R25, R58 ;  /* 0x0000003a19077220 */ /* 0x024fe20000400000 */
[----:B------:R-:W-:Y:S01]  /*29a0*/  ISETP.GT.AND P0, PT, R3, RZ, P2 ;  /* 0x000000ff0300720c */ /* 0x000fe20001704270 */
[----:B------:R-:W-:Y:S02]  /*29b0*/  BSSY B1, `(.L_x_40) ;  /* 0x0000005000017945 */ /* 0x000fe40003800000 */
[----:B------:R-:W-:-:S05]  /*29c0*/  FFMA R7, R28, R23, R7 ;  /* 0x000000171c077223 */ /* 0x000fca0000000007 */
[----:B------:R2:W-:Y:S05]  /*29d0*/  @P3 STG.E desc[UR36][R10.64+0x20], R7 ;  /* 0x000020070a003986 */ /* 0x0005ea000c101924 */
[----:B------:R-:W-:Y:S05]  /*29e0*/  @!P0 BRA `(.L_x_41) ;  /* 0x0000000000048947 */ /* 0x000fea0003800000 */
[----:B------:R0:W5:Y:S02]  /*29f0*/  LDG.E.LTC128B R25, desc[UR36][R4.64+0x24] ;  /* 0x0000242404197981 */ /* 0x000164000c1e1920 */
.L_x_41:
[----:B------:R-:W-:Y:S05]  /*2a00*/  BSYNC B1 ;  /* 0x0000000000017941 */ /* 0x000fea0003800000 */
.L_x_40:
[----:B-----5:R-:W-:Y:S01]  /*2a10*/  FMUL R14, R25, R58 ;  /* 0x0000003a190e7220 */ /* 0x020fe20000400000 */
[----:B------:R-:W-:Y:S01]  /*2a20*/  ISETP.GT.AND P1, PT, R3, 0x8, P1 ;  /* 0x000000080300780c */ /* 0x000fe20000f24270 */
[----:B------:R-:W-:Y:S02]  /*2a30*/  BSSY B1, `(.L_x_42) ;  /* 0x0000005000017945 */ /* 0x000fe40003800000 */
[----:B------:R-:W-:-:S05]  /*2a40*/  FFMA R29, R29, R23, R14 ;  /* 0x000000171d1d7223 */ /* 0x000fca000000000e */
[----:B------:R0:W-:Y:S05]  /*2a50*/  @P0 STG.E desc[UR36][R10.64+0x24], R29 ;  /* 0x0000241d0a000986 */ /* 0x0001ea000c101924 */
[----:B------:R-:W-:Y:S05]  /*2a60*/  @!P1 BRA `(.L_x_43) ;  /* 0x0000000000049947 */ /* 0x000fea0003800000 */
[----:B------:R0:W5:Y:S02]  /*2a70*/  LDG.E.LTC128B R25, desc[UR36][R8.64+0x20] ;  /* 0x0000202408197981 */ /* 0x000164000c1e1920 */
.L_x_43:
[----:B------:R-:W-:Y:S05]  /*2a80*/  BSYNC B1 ;  /* 0x0000000000017941 */ /* 0x000fea0003800000 */
.L_x_42:
[----:B--2--5:R-:W-:Y:S01]  /*2a90*/  FMUL R7, R25, R58 ;  /* 0x0000003a19077220 */ /* 0x024fe20000400000 */
[----:B------:R-:W-:Y:S01]  /*2aa0*/  ISETP.GT.AND P2, PT, R3, 0x8, P2 ;  /* 0x000000080300780c */ /* 0x000fe20001744270 */
[----:B------:R-:W-:Y:S01]  /*2ab0*/  BSSY B1, `(.L_x_44) ;  /* 0x0000006000017945 */ /* 0x000fe20003800000 */
[----:B------:R-:W-:Y:S01]  /*2ac0*/  ISETP.GT.AND P0, PT, R6, 0x10, PT ;  /* 0x000000100600780c */ /* 0x000fe20003f04270 */
[----:B------:R-:W-:-:S05]  /*2ad0*/  FFMA R7, R30, R23, R7 ;  /* 0x000000171e077223 */ /* 0x000fca0000000007 */
[----:B------:R2:W-:Y:S05]  /*2ae0*/  @P1 STG.E desc[UR36][R12.64+0x20], R7 ;  /* 0x000020070c001986 */ /* 0x0005ea000c101924 */
[----:B------:R-:W-:Y:S05]  /*2af0*/  @!P2 BRA `(.L_x_45) ;  /* 0x000000000004a947 */ /* 0x000fea0003800000 */
[----:B------:R0:W5:Y:S02]  /*2b00*/  LDG.E.LTC128B R25, desc[UR36][R8.64+0x24] ;  /* 0x0000242408197981 */ /* 0x000164000c1e1920 */
.L_x_45:
[----:B------:R-:W-:Y:S05]  /*2b10*/  BSYNC B1 ;  /* 0x0000000000017941 */ /* 0x000fea0003800000 */
.L_x_44:
        /* <DEDUP_REMOVED lines=8> */
.L_x_47:
[----:B------:R-:W-:Y:S05]  /*2ba0*/  BSYNC B1 ;  /* 0x0000000000017941 */ /* 0x000fea0003800000 */
.L_x_46:
[----:B--2--5:R-:W-:Y:S01]  /*2bb0*/  FMUL R7, R25, R58 ;  /* 0x0000003a19077220 */ /* 0x024fe20000400000 */
[----:B------:R-:W-:Y:S01]  /*2bc0*/  ISETP.GT.AND P2, PT, R3, RZ, P1 ;  /* 0x000000ff0300720c */ /* 0x000fe20000f44270 */
[----:B------:R-:W-:Y:S02]  /*2bd0*/  BSSY B1, `(.L_x_48) ;  /* 0x0000005000017945 */ /* 0x000fe40003800000 */
[----:B------:R-:W-:-:S05]  /*2be0*/  FFMA R7, R32, R23, R7 ;  /* 0x0000001720077223 */ /* 0x000fca0000000007 */
[----:B------:R2:W-:Y:S05]  /*2bf0*/  @P3 STG.E desc[UR36][R10.64+0x40], R7 ;  /* 0x000040070a003986 */ /* 0x0005ea000c101924 */
[----:B------:R-:W-:Y:S05]  /*2c00*/  @!P2 BRA `(.L_x_49) ;  /* 0x000000000004a947 */ /* 0x000fea0003800000 */
[----:B------:R0:W5:Y:S02]  /*2c10*/  LDG.E.LTC128B R25, desc[UR36][R4.64+0x44] ;  /* 0x0000442404197981 */ /* 0x000164000c1e1920 */
.L_x_49:
[----:B------:R-:W-:Y:S05]  /*2c20*/  BSYNC B1 ;  /* 0x0000000000017941 */ /* 0x000fea0003800000 */
.L_x_48:
[----:B-----5:R-:W-:Y:S01]  /*2c30*/  FMUL R14, R25, R58 ;  /* 0x0000003a190e7220 */ /* 0x020fe20000400000 */
[----:B------:R-:W-:Y:S01]  /*2c40*/  ISETP.GT.AND P0, PT, R3, 0x8, P0 ;  /* 0x000000080300780c */ /* 0x000fe20000704270 */
[----:B------:R-:W-:Y:S02]  /*2c50*/  BSSY B1, `(.L_x_50) ;  /* 0x0000005000017945 */ /* 0x000fe40003800000 */
[----:B------:R-:W-:-:S05]  /*2c60*/  FFMA R33, R33, R23, R14 ;  /* 0x0000001721217223 */ /* 0x000fca000000000e */
[----:B------:R0:W-:Y:S05]  /*2c70*/  @P2 STG.E desc[UR36][R10.64+0x44], R33 ;  /* 0x000044210a002986 */ /* 0x0001ea000c101924 */
[----:B------:R-:W-:Y:S05]  /*2c80*/  @!P0 BRA `(.L_x_51) ;  /* 0x0000000000048947 */ /* 0x000fea0003800000 */
[----:B------:R0:W5:Y:S02]  /*2c90*/  LDG.E.LTC128B R25, desc[UR36][R8.64+0x40] ;  /* 0x0000402408197981 */ /* 0x000164000c1e1920 */
.L_x_51:
[----:B------:R-:W-:Y:S05]  /*2ca0*/  BSYNC B1 ;  /* 0x0000000000017941 */ /* 0x000fea0003800000 */
.L_x_50:
        /* <DEDUP_REMOVED lines=8> */
.L_x_53:
[----:B------:R-:W-:Y:S05]  /*2d30*/  BSYNC B1 ;  /* 0x0000000000017941 */ /* 0x000fea0003800000 */
.L_x_52:
        /* <DEDUP_REMOVED lines=8> */
.L_x_55:
[----:B------:R-:W-:Y:S05]  /*2dc0*/  BSYNC B1 ;  /* 0x0000000000017941 */ /* 0x000fea0003800000 */
.L_x_54:
[----:B--2--5:R-:W-:Y:S01]  /*2dd0*/  FMUL R7, R25, R58 ;  /* 0x0000003a19077220 */ /* 0x024fe20000400000 */
[----:B------:R-:W-:Y:S01]  /*2de0*/  ISETP.GT.AND P1, PT, R3, RZ, P0 ;  /* 0x000000ff0300720c */ /* 0x000fe20000724270 */
[----:B------:R-:W-:Y:S02]  /*2df0*/  BSSY B1, `(.L_x_56) ;  /* 0x0000005000017945 */ /* 0x000fe40003800000 */
[----:B------:R-:W-:-:S05]  /*2e00*/  FFMA R7, R36, R23, R7 ;  /* 0x0000001724077223 */ /* 0x000fca0000000007 */
[----:B------:R2:W-:Y:S05]  /*2e10*/  @P3 STG.E desc[UR36][R10.64+0x60], R7 ;  /* 0x000060070a003986 */ /* 0x0005ea000c101924 */
[----:B------:R-:W-:Y:S05]  /*2e20*/  @!P1 BRA `(.L_x_57) ;  /* 0x0000000000049947 */ /* 0x000fea0003800000 */
[----:B------:R0:W5:Y:S02]  /*2e30*/  LDG.E.LTC128B R25, desc[UR36][R4.64+0x64] ;  /* 0x0000642404197981 */ /* 0x000164000c1e1920 */
.L_x_57:
[----:B------:R-:W-:Y:S05]  /*2e40*/  BSYNC B1 ;  /* 0x0000000000017941 */ /* 0x000fea0003800000 */
.L_x_56:
[----:B-----5:R-:W-:Y:S01]  /*2e50*/  FMUL R14, R25, R58 ;  /* 0x0000003a190e7220 */ /* 0x020fe20000400000 */
[----:B------:R-:W-:Y:S01]  /*2e60*/  ISETP.GT.AND P2, PT, R3, 0x8, P2 ;  /* 0x000000080300780c */ /* 0x000fe20001744270 */
[----:B------:R-:W-:Y:S02]  /*2e70*/  BSSY B1, `(.L_x_58) ;  /* 0x0000005000017945 */ /* 0x000fe40003800000 */
[----:B------:R-:W-:-:S05]  /*2e80*/  FFMA R37, R37, R23, R14 ;  /* 0x0000001725257223 */ /* 0x000fca000000000e */
[----:B------:R0:W-:Y:S05]  /*2e90*/  @P1 STG.E desc[UR36][R10.64+0x64], R37 ;  /* 0x000064250a001986 */ /* 0x0001ea000c101924 */
[----:B------:R-:W-:Y:S05]  /*2ea0*/  @!P2 BRA `(.L_x_59) ;  /* 0x000000000004a947 */ /* 0x000fea0003800000 */
[----:B------:R0:W5:Y:S02]  /*2eb0*/  LDG.E.LTC128B R25, desc[UR36][R8.64+0x60] ;  /* 0x0000602408197981 */ /* 0x000164000c1e1920 */
.L_x_59:
[----:B------:R-:W-:Y:S05]  /*2ec0*/  BSYNC B1 ;  /* 0x0000000000017941 */ /* 0x000fea0003800000 */
.L_x_58:
        /* <DEDUP_REMOVED lines=8> */
.L_x_61:
[----:B------:R-:W-:Y:S05]  /*2f50*/  BSYNC B1 ;  /* 0x0000000000017941 */ /* 0x000fea0003800000 */
.L_x_60:
        /* <DEDUP_REMOVED lines=8> */
.L_x_63:
[----:B------:R-:W-:Y:S05]  /*2fe0*/  BSYNC B1 ;  /* 0x0000000000017941 */ /* 0x000fea0003800000 */
.L_x_62:
[----:B--2--5:R-:W-:Y:S01]  /*2ff0*/  FMUL R7, R25, R58 ;  /* 0x0000003a19077220 */ /* 0x024fe20000400000 */
[----:B------:R-:W-:Y:S01]  /*3000*/  ISETP.GT.AND P0, PT, R3, RZ, P2 ;  /* 0x000000ff0300720c */ /* 0x000fe20001704270 */
[----:B------:R-:W-:Y:S02]  /*3010*/  BSSY B1, `(.L_x_64) ;  /* 0x0000005000017945 */ /* 0x000fe40003800000 */
[----:B------:R-:W-:-:S05]  /*3020*/  FFMA R7, R40, R23, R7 ;  /* 0x0000001728077223 */ /* 0x000fca0000000007 */
[----:B------:R2:W-:Y:S05]  /*3030*/  @P3 STG.E desc[UR36][R10.64+0x80], R7 ;  /* 0x000080070a003986 */ /* 0x0005ea000c101924 */
[----:B------:R-:W-:Y:S05]  /*3040*/  @!P0 BRA `(.L_x_65) ;  /* 0x0000000000048947 */ /* 0x000fea0003800000 */
[----:B------:R0:W5:Y:S02]  /*3050*/  LDG.E.LTC128B R25, desc[UR36][R4.64+0x84] ;  /* 0x0000842404197981 */ /* 0x000164000c1e1920 */
.L_x_65:
[----:B------:R-:W-:Y:S05]  /*3060*/  BSYNC B1 ;  /* 0x0000000000017941 */ /* 0x000fea0003800000 */
.L_x_64:
[----:B-----5:R-:W-:Y:S01]  /*3070*/  FMUL R14, R25, R58 ;  /* 0x0000003a190e7220 */ /* 0x020fe20000400000 */
[----:B------:R-:W-:Y:S01]  /*3080*/  ISETP.GT.AND P1, PT, R3, 0x8, P1 ;  /* 0x000000080300780c */ /* 0x000fe20000f24270 */
[----:B------:R-:W-:Y:S02]  /*3090*/  BSSY B1, `(.L_x_66) ;  /* 0x0000005000017945 */ /* 0x000fe40003800000 */
[----:B------:R-:W-:-:S05]  /*30a0*/  FFMA R41, R41, R23, R14 ;  /* 0x0000001729297223 */ /* 0x000fca000000000e */
[----:B------:R0:W-:Y:S05]  /*30b0*/  @P0 STG.E desc[UR36][R10.64+0x84], R41 ;  /* 0x000084290a000986 */ /* 0x0001ea000c101924 */
[----:B------:R-:W-:Y:S05]  /*30c0*/  @!P1 BRA `(.L_x_67) ;  /* 0x0000000000049947 */ /* 0x000fea0003800000 */
[----:B------:R0:W5:Y:S02]  /*30d0*/  LDG.E.LTC128B R25, desc[UR36][R8.64+0x80] ;  /* 0x0000802408197981 */ /* 0x000164000c1e1920 */
.L_x_67:
[----:B------:R-:W-:Y:S05]  /*30e0*/  BSYNC B1 ;  /* 0x0000000000017941 */ /* 0x000fea0003800000 */
.L_x_66:
        /* <DEDUP_REMOVED lines=8> */
.L_x_69:
[----:B------:R-:W-:Y:S05]  /*3170*/  BSYNC B1 ;  /* 0x0000000000017941 */ /* 0x000fea0003800000 */
.L_x_68:
        /* <DEDUP_REMOVED lines=8> */
.L_x_71:
[----:B------:R-:W-:Y:S05]  /*3200*/  BSYNC B1 ;  /* 0x0000000000017941 */ /* 0x000fea0003800000 */
.L_x_70:
[----:B--2--5:R-:W-:Y:S01]  /*3210*/  FMUL R7, R25, R58 ;  /* 0x0000003a19077220 */ /* 0x024fe20000400000 */
[----:B------:R-:W-:Y:S01]  /*3220*/  ISETP.GT.AND P2, PT, R3, RZ, P1 ;  /* 0x000000ff0300720c */ /* 0x000fe20000f44270 */
[----:B------:R-:W-:Y:S02]  /*3230*/  BSSY B1, `(.L_x_72) ;  /* 0x0000005000017945 */ /* 0x000fe40003800000 */
[----:B------:R-:W-:-:S05]  /*3240*/  FFMA R7, R44, R23, R7 ;  /* 0x000000172c077223 */ /* 0x000fca0000000007 */
[----:B------:R2:W-:Y:S05]  /*3250*/  @P3 STG.E desc[UR36][R10.64+0xa0], R7 ;  /* 0x0000a0070a003986 */ /* 0x0005ea000c101924 */
[----:B------:R-:W-:Y:S05]  /*3260*/  @!P2 BRA `(.L_x_73) ;  /* 0x000000000004a947 */ /* 0x000fea0003800000 */
[----:B------:R0:W5:Y:S02]  /*3270*/  LDG.E.LTC128B R25, desc[UR36][R4.64+0xa4] ;  /* 0x0000a42404197981 */ /* 0x000164000c1e1920 */
.L_x_73:
[----:B------:R-:W-:Y:S05]  /*3280*/  BSYNC B1 ;  /* 0x0000000000017941 */ /* 0x000fea0003800000 */
.L_x_72:
[----:B-----5:R-:W-:Y:S01]  /*3290*/  FMUL R14, R25, R58 ;  /* 0x0000003a190e7220 */ /* 0x020fe20000400000 */
[----:B------:R-:W-:Y:S01]  /*32a0*/  ISETP.GT.AND P0, PT, R3, 0x8, P0 ;  /* 0x000000080300780c */ /* 0x000fe20000704270 */
[----:B------:R-:W-:Y:S02]  /*32b0*/  BSSY B1, `(.L_x_74) ;  /* 0x0000005000017945 */ /* 0x000fe40003800000 */
[----:B------:R-:W-:-:S05]  /*32c0*/  FFMA R45, R45, R23, R14 ;  /* 0x000000172d2d7223 */ /* 0x000fca000000000e */
[----:B------:R0:W-:Y:S05]  /*32d0*/  @P2 STG.E desc[UR36][R10.64+0xa4], R45 ;  /* 0x0000a42d0a002986 */ /* 0x0001ea000c101924 */
[----:B------:R-:W-:Y:S05]  /*32e0*/  @!P0 BRA `(.L_x_75) ;  /* 0x0000000000048947 */ /* 0x000fea0003800000 */
[----:B------:R0:W5:Y:S02]  /*32f0*/  LDG.E.LTC128B R25, desc[UR36][R8.64+0xa0] ;  /* 0x0000a02408197981 */ /* 0x000164000c1e1920 */
.L_x_75:
[----:B------:R-:W-:Y:S05]  /*3300*/  BSYNC B1 ;  /* 0x0000000000017941 */ /* 0x000fea0003800000 */
.L_x_74:
        /* <DEDUP_REMOVED lines=8> */
.L_x_77:
[----:B------:R-:W-:Y:S05]  /*3390*/  BSYNC B1 ;  /* 0x0000000000017941 */ /* 0x000fea0003800000 */
.L_x_76:
        /* <DEDUP_REMOVED lines=8> */
.L_x_79:
[----:B------:R-:W-:Y:S05]  /*3420*/  BSYNC B1 ;  /* 0x0000000000017941 */ /* 0x000fea0003800000 */
.L_x_78:
[----:B--2--5:R-:W-:Y:S01]  /*3430*/  FMUL R7, R25, R58 ;  /* 0x0000003a19077220 */ /* 0x024fe20000400000 */
[----:B------:R-:W-:Y:S01]  /*3440*/  ISETP.GT.AND P1, PT, R3, RZ, P0 ;  /* 0x000000ff0300720c */ /* 0x000fe20000724270 */
[----:B------:R-:W-:Y:S02]  /*3450*/  BSSY B1, `(.L_x_80) ;  /* 0x0000005000017945 */ /* 0x000fe40003800000 */
[----:B------:R-:W-:-:S05]  /*3460*/  FFMA R7, R48, R23, R7 ;  /* 0x0000001730077223 */ /* 0x000fca0000000007 */
[----:B------:R2:W-:Y:S05]  /*3470*/  @P3 STG.E desc[UR36][R10.64+0xc0], R7 ;  /* 0x0000c0070a003986 */ /* 0x0005ea000c101924 */
[----:B------:R-:W-:Y:S05]  /*3480*/  @!P1 BRA `(.L_x_81) ;  /* 0x0000000000049947 */ /* 0x000fea0003800000 */
[----:B------:R0:W5:Y:S02]  /*3490*/  LDG.E.LTC128B R25, desc[UR36][R4.64+0xc4] ;  /* 0x0000c42404197981 */ /* 0x000164000c1e1920 */
.L_x_81:
[----:B------:R-:W-:Y:S05]  /*34a0*/  BSYNC B1 ;  /* 0x0000000000017941 */ /* 0x000fea0003800000 */
.L_x_80:
[----:B-----5:R-:W-:Y:S01]  /*34b0*/  FMUL R14, R25, R58 ;  /* 0x0000003a190e7220 */ /* 0x020fe20000400000 */
[----:B------:R-:W-:Y:S01]  /*34c0*/  ISETP.GT.AND P2, PT, R3, 0x8, P2 ;  /* 0x000000080300780c */ /* 0x000fe20001744270 */
[----:B------:R-:W-:Y:S02]  /*34d0*/  BSSY B1, `(.L_x_82) ;  /* 0x0000005000017945 */ /* 0x000fe40003800000 */
[----:B------:R-:W-:-:S05]  /*34e0*/  FFMA R49, R49, R23, R14 ;  /* 0x0000001731317223 */ /* 0x000fca000000000e */
[----:B------:R0:W-:Y:S05]  /*34f0*/  @P1 STG.E desc[UR36][R10.64+0xc4], R49 ;  /* 0x0000c4310a001986 */ /* 0x0001ea000c101924 */
[----:B------:R-:W-:Y:S05]  /*3500*/  @!P2 BRA `(.L_x_83) ;  /* 0x000000000004a947 */ /* 0x000fea0003800000 */
[----:B------:R0:W5:Y:S02]  /*3510*/  LDG.E.LTC128B R25, desc[UR36][R8.64+0xc0] ;  /* 0x0000c02408197981 */ /* 0x000164000c1e1920 */
.L_x_83:
[----:B------:R-:W-:Y:S05]  /*3520*/  BSYNC B1 ;  /* 0x0000000000017941 */ /* 0x000fea0003800000 */
.L_x_82:
        /* <DEDUP_REMOVED lines=8> */
.L_x_85:
[----:B------:R-:W-:Y:S05]  /*35b0*/  BSYNC B1 ;  /* 0x0000000000017941 */ /* 0x000fea0003800000 */
.L_x_84:
[----:B-----5:R-:W-:Y:S01]  /*35c0*/  FMUL R14, R25, R58 ;  /* 0x0000003a190e7220 */ /* 0x020fe20000400000 */
[----:B------:R-:W-:Y:S01]  /*35d0*/  ISETP.GT.AND P2, PT, R6, 0x39, PT ;  /* 0x000000390600780c */ /* 0x000fe20003f44270 */
[----:B------:R-:W-:Y:S01]  /*35e0*/  @P0 IMAD.MOV.U32 R6, RZ, RZ, R12 ;  /* 0x000000ffff060224 */ /* 0x000fe200078e000c */
[----:B------:R-:W-:Y:S01]  /*35f0*/  ISETP.GT.AND P3, PT, R3, RZ, P1 ;  /* 0x000000ff0300720c */ /* 0x000fe20000f64270 */
[----:B------:R-:W-:Y:S01]  /*3600*/  FFMA R51, R51, R23, R14 ;  /* 0x0000001733337223 */ /* 0x000fe2000000000e */
[----:B--2---:R-:W-:Y:S01]  /*3610*/  @P0 IMAD.MOV.U32 R7, RZ, RZ, R13 ;  /* 0x000000ffff070224 */ /* 0x004fe200078e000d */
[----:B------:R-:W-:Y:S04]  /*3620*/  BSSY B1, `(.L_x_86) ;  /* 0x0000004000017945 */ /* 0x000fe80003800000 */
[----:B------:R2:W-:Y:S06]  /*3630*/  @P0 STG.E desc[UR36][R6.64+0xc4], R51 ;  /* 0x0000c43306000986 */ /* 0x0005ec000c101924 */
[----:B------:R-:W-:Y:S05]  /*3640*/  @!P3 BRA `(.L_x_87) ;  /* 0x000000000004b947 */ /* 0x000fea0003800000 */
[----:B------:R0:W5:Y:S02]  /*3650*/  LDG.E.LTC128B R25, desc[UR36][R4.64+0xe0] ;  /* 0x0000e02404197981 */ /* 0x000164000c1e1920 */
.L_x_87:
[----:B------:R-:W-:Y:S05]  /*3660*/  BSYNC B1 ;  /* 0x0000000000017941 */ /* 0x000fea0003800000 */
.L_x_86:
[----:B--2--5:R-:W-:Y:S01]  /*3670*/  FMUL R7, R25, R58 ;  /* 0x0000003a19077220 */ /* 0x024fe20000400000 */
[----:B------:R-:W-:Y:S01]  /*3680*/  @P3 IMAD.MOV.U32 R6, RZ, RZ, R10 ;  /* 0x000000ffff063224 */ /* 0x000fe200078e000a */
[----:B------:R-:W-:Y:S01]  /*3690*/  ISETP.GT.AND P0, PT, R3, RZ, P2 ;  /* 0x000000ff0300720c */ /* 0x000fe20001704270 */
[----:B------:R-:W-:Y:S01]  /*36a0*/  BSSY B1, `(.L_x_88) ;  /* 0x0000006000017945 */ /* 0x000fe20003800000 */
[----:B------:R-:W-:Y:S01]  /*36b0*/  FFMA R15, R52, R23, R7 ;  /* 0x00000017340f7223 */ /* 0x000fe20000000007 */
[----:B------:R-:W-:-:S05]  /*36c0*/  @P3 IMAD.MOV.U32 R7, RZ, RZ, R11 ;  /* 0x000000ffff073224 */ /* 0x000fca00078e000b */
[----:B------:R2:W-:Y:S05]  /*36d0*/  @P3 STG.E desc[UR36][R6.64+0xe0], R15 ;  /* 0x0000e00f06003986 */ /* 0x0005ea000c101924 */
[----:B------:R-:W-:Y:S05]  /*36e0*/  @!P0 BRA `(.L_x_89) ;  /* 0x0000000000048947 */ /* 0x000fea0003800000 */
[----:B------:R0:W5:Y:S02]  /*36f0*/  LDG.E.LTC128B R25, desc[UR36][R4.64+0xe4] ;  /* 0x0000e42404197981 */ /* 0x000164000c1e1920 */
.L_x_89:
[----:B------:R-:W-:Y:S05]  /*3700*/  BSYNC B1 ;  /* 0x0000000000017941 */ /* 0x000fea0003800000 */
.L_x_88:
[----:B01--45:R-:W-:Y:S01]  /*3710*/  FMUL R4, R25, R58 ;  /* 0x0000003a19047220 */ /* 0x033fe20000400000 */
[----:B------:R-:W-:Y:S01]  /*3720*/  ISETP.GT.AND P1, PT, R3, 0x8, P1 ;  /* 0x000000080300780c */ /* 0x000fe20000f24270 */
[----:B------:R-:W-:Y:S02]  /*3730*/  BSSY B1, `(.L_x_90) ;  /* 0x0000005000017945 */ /* 0x000fe40003800000 */
[----:B------:R-:W-:-:S05]  /*3740*/  FFMA R53, R53, R23, R4 ;  /* 0x0000001735357223 */ /* 0x000fca0000000004 */
[----:B------:R0:W-:Y:S05]  /*3750*/  @P0 STG.E desc[UR36][R10.64+0xe4], R53 ;  /* 0x0000e4350a000986 */ /* 0x0001ea000c101924 */
[----:B------:R-:W-:Y:S05]  /*3760*/  @!P1 BRA `(.L_x_91) ;  /* 0x0000000000049947 */ /* 0x000fea0003800000 */
[----:B------:R1:W5:Y:S02]  /*3770*/  LDG.E.LTC128B R25, desc[UR36][R8.64+0xe0] ;  /* 0x0000e02408197981 */ /* 0x000364000c1e1920 */
.L_x_91:
[----:B------:R-:W-:Y:S05]  /*3780*/  BSYNC B1 ;  /* 0x0000000000017941 */ /* 0x000fea0003800000 */
.L_x_90:
[----:B-----5:R-:W-:Y:S01]  /*3790*/  FMUL R5, R25, R58 ;  /* 0x0000003a19057220 */ /* 0x020fe20000400000 */
[----:B------:R-:W-:Y:S01]  /*37a0*/  @P1 IMAD.MOV.U32 R4, RZ, RZ, R12 ;  /* 0x000000ffff041224 */ /* 0x000fe200078e000c */
[----:B------:R-:W-:Y:S01]  /*37b0*/  ISETP.GT.AND P2, PT, R3, 0x8, P2 ;  /* 0x000000080300780c */ /* 0x000fe20001744270 */
[----:B------:R-:W-:Y:S01]  /*37c0*/  BSSY B1, `(.L_x_92) ;  /* 0x0000006000017945 */ /* 0x000fe20003800000 */
[----:B--2---:R-:W-:Y:S01]  /*37d0*/  FFMA R7, R54, R23, R5 ;  /* 0x0000001736077223 */ /* 0x004fe20000000005 */
[----:B------:R-:W-:-:S05]  /*37e0*/  @P1 IMAD.MOV.U32 R5, RZ, RZ, R13 ;  /* 0x000000ffff051224 */ /* 0x000fca00078e000d */
[----:B------:R2:W-:Y:S05]  /*37f0*/  @P1 STG.E desc[UR36][R4.64+0xe0], R7 ;  /* 0x0000e00704001986 */ /* 0x0005ea000c101924 */
[----:B------:R-:W-:Y:S05]  /*3800*/  @!P2 BRA `(.L_x_93) ;  /* 0x000000000004a947 */ /* 0x000fea0003800000 */
[----:B------:R4:W5:Y:S02]  /*3810*/  LDG.E.LTC128B R25, desc[UR36][R8.64+0xe4] ;  /* 0x0000e42408197981 */ /* 0x000964000c1e1920 */
.L_x_93:
[----:B------:R-:W-:Y:S05]  /*3820*/  BSYNC B1 ;  /* 0x0000000000017941 */ /* 0x000fea0003800000 */
.L_x_92:
[----:B--2--5:R-:W-:-:S04]  /*3830*/  FMUL R4, R25, R58 ;  /* 0x0000003a19047220 */ /* 0x024fc80000400000 */
[----:B------:R-:W-:Y:S01]  /*3840*/  FFMA R55, R55, R23, R4 ;  /* 0x0000001737377223 */ /* 0x000fe20000000004 */
[----:B------:R-:W-:Y:S06]  /*3850*/  @!P2 BRA `(.L_x_94) ;  /* 0x0000000400f0a947 */ /* 0x000fec0003800000 */
[----:B------:R2:W-:Y:S01]  /*3860*/  STG.E desc[UR36][R12.64+0xe4], R55 ;  /* 0x0000e4370c007986 */ /* 0x0005e2000c101924 */
[----:B------:R-:W-:Y:S05]  /*3870*/  BRA `(.L_x_94) ;  /* 0x0000000400e87947 */ /* 0x000fea0003800000 */
.L_x_33:
[----:B------:R-:W-:Y:S01]  /*3880*/  ISETP.GT.AND P0, PT, R6, 0x1, PT ;  /* 0x000000010600780c */ /* 0x000fe20003f04270 */
[----:B------:R-:W-:Y:S01]  /*3890*/  ULDC.64 UR4, c[0x0][0x5c0] ;  /* 0x0001700000047ab9 */ /* 0x000fe20000000a00 */
[-C--:B------:R-:W-:Y:S01]  /*38a0*/  FMUL R7, R24, R23.reuse ;  /* 0x0000001718077220 */ /* 0x080fe20000400000 */
[C---:B------:R-:W-:Y:S01]  /*38b0*/  LEA R4, P4, R72.reuse, UR4, 0x2 ;  /* 0x0000000448047c11 */ /* 0x040fe2000f8810ff */
[-C--:B------:R-:W-:Y:S01]  /*38c0*/  FMUL R25, R25, R23.reuse ;  /* 0x0000001719197220 */ /* 0x080fe20000400000 */
[----:B------:R-:W-:Y:S01]  /*38d0*/  ISETP.GT.AND P2, PT, R3, RZ, P0 ;  /* 0x000000ff0300720c */ /* 0x000fe20000744270 */
[-C--:B------:R-:W-:Y:S01]  /*38e0*/  FMUL R27, R27, R23.reuse ;  /* 0x000000171b1b7220 */ /* 0x080fe20000400000 */
[----:B------:R-:W-:Y:S01]  /*38f0*/  LEA.HI.X R5, R72, UR5, R81, 0x2, P4 ;  /* 0x0000000548057c11 */ /* 0x000fe2000a0f1451 */
[-C--:B------:R-:W-:Y:S01]  /*3900*/  FMUL R11, R28, R23.reuse ;  /* 0x000000171c0b7220 */ /* 0x080fe20000400000 */
[----:B------:R-:W-:Y:S01]  /*3910*/  ISETP.GT.AND P3, PT, R3, 0x8, P3 ;  /* 0x000000080300780c */ /* 0x000fe20001f64270 */
[-C--:B------:R-:W-:Y:S01]  /*3920*/  FMUL R29, R29, R23.reuse ;  /* 0x000000171d1d7220 */ /* 0x080fe20000400000 */
[----:B------:R-:W-:Y:S01]  /*3930*/  ISETP.GT.AND P0, PT, R3, 0x8, P0 ;  /* 0x000000080300780c */ /* 0x000fe20000704270 */
[----:B------:R0:W-:Y:S01]  /*3940*/  @P1 STG.E desc[UR36][R4.64], R7 ;  /* 0x0000000704001986 */ /* 0x0001e2000c101924 */
[C---:B------:R-:W-:Y:S01]  /*3950*/  ISETP.GT.AND P5, PT, R6.reuse, 0x8, PT ;  /* 0x000000080600780c */ /* 0x040fe20003fa4270 */
[-C--:B------:R-:W-:Y:S01]  /*3960*/  FMUL R31, R31, R23.reuse ;  /* 0x000000171f1f7220 */ /* 0x080fe20000400000 */
[----:B------:R-:W-:Y:S01]  /*3970*/  SHF.L.U64.HI R9, R59, 0x2, R60 ;  /* 0x000000023b097819 */ /* 0x000fe2000001023c */
[-C--:B------:R-:W-:Y:S01]  /*3980*/  FMUL R33, R33, R23.reuse ;  /* 0x0000001721217220 */ /* 0x080fe20000400000 */
[----:B------:R-:W-:Y:S01]  /*3990*/  LEA R8, P1, R59, R4, 0x2 ;  /* 0x000000043b087211 */ /* 0x000fe200078210ff */
[----:B------:R-:W-:Y:S01]  /*39a0*/  @P2 STG.E desc[UR36][R4.64+0x4], R25 ;  /* 0x0000041904002986 */ /* 0x000fe2000c101924 */
[----:B------:R-:W-:Y:S01]  /*39b0*/  ISETP.GT.AND P4, PT, R6, 0x9, PT ;  /* 0x000000090600780c */ /* 0x000fe20003f84270 */
[-C--:B------:R-:W-:Y:S01]  /*39c0*/  FMUL R35, R35, R23.reuse ;  /* 0x0000001723237220 */ /* 0x080fe20000400000 */
[----:B------:R-:W-:Y:S01]  /*39d0*/  ISETP.GT.AND P2, PT, R3, RZ, P5 ;  /* 0x000000ff0300720c */ /* 0x000fe20002f44270 */
[----:B------:R-:W-:Y:S01]  /*39e0*/  IMAD.X R9, R9, 0x1, R5, P1 ;  /* 0x0000000109097824 */ /* 0x000fe200008e0605 */
[C---:B------:R-:W-:Y:S01]  /*39f0*/  ISETP.GT.AND P1, PT, R3.reuse, RZ, P4 ;  /* 0x000000ff0300720c */ /* 0x040fe20002724270 */
[-C--:B0-----:R-:W-:Y:S01]  /*3a00*/  FMUL R7, R26, R23.reuse ;  /* 0x000000171a077220 */ /* 0x081fe20000400000 */
[----:B------:R-:W-:Y:S01]  /*3a10*/  ISETP.GT.AND P4, PT, R3, 0x8, P4 ;  /* 0x000000080300780c */ /* 0x000fe20002784270 */
[-C--:B------:R-:W-:Y:S01]  /*3a20*/  FMUL R37, R37, R23.reuse ;  /* 0x0000001725257220 */ /* 0x080fe20000400000 */
[-C--:B------:R-:W-:Y:S01]  /*3a30*/  FMUL R39, R39, R23.reuse ;  /* 0x0000001727277220 */ /* 0x080fe20000400000 */
[-C--:B------:R-:W-:Y:S01]  /*3a40*/  FMUL R41, R41, R23.reuse ;  /* 0x0000001729297220 */ /* 0x080fe20000400000 */
[----:B------:R0:W-:Y:S01]  /*3a50*/  @P3 STG.E desc[UR36][R8.64], R7 ;  /* 0x0000000708003986 */ /* 0x0001e2000c101924 */
[C---:B------:R-:W-:Y:S01]  /*3a60*/  ISETP.GT.AND P3, PT, R6.reuse, 0x11, PT ;  /* 0x000000110600780c */ /* 0x040fe20003f64270 */
[-C--:B------:R-:W-:Y:S01]  /*3a70*/  FMUL R43, R43, R23.reuse ;  /* 0x000000172b2b7220 */ /* 0x080fe20000400000 */
[-C--:B------:R-:W-:Y:S01]  /*3a80*/  FMUL R45, R45, R23.reuse ;  /* 0x000000172d2d7220 */ /* 0x080fe20000400000 */
[----:B------:R-:W-:Y:S01]  /*3a90*/  @P0 STG.E desc[UR36][R8.64+0x4], R27 ;  /* 0x0000041b08000986 */ /* 0x000fe2000c101924 */
[----:B------:R-:W-:Y:S01]  /*3aa0*/  ISETP.GT.AND P0, PT, R3, 0x8, P5 ;  /* 0x000000080300780c */ /* 0x000fe20002f04270 */
[-C--:B------:R-:W-:Y:S01]  /*3ab0*/  FMUL R47, R47, R23.reuse ;  /* 0x000000172f2f7220 */ /* 0x080fe20000400000 */
[----:B------:R-:W-:Y:S01]  /*3ac0*/  ISETP.GT.AND P5, PT, R6, 0x10, PT ;  /* 0x000000100600780c */ /* 0x000fe20003fa4270 */
[----:B------:R1:W-:Y:S01]  /*3ad0*/  @P2 STG.E desc[UR36][R4.64+0x20], R11 ;  /* 0x0000200b04002986 */ /* 0x0003e2000c101924 */
[-C--:B------:R-:W-:Y:S01]  /*3ae0*/  FMUL R49, R49, R23.reuse ;  /* 0x0000001731317220 */ /* 0x080fe20000400000 */
[-C--:B------:R-:W-:Y:S01]  /*3af0*/  FMUL R51, R51, R23.reuse ;  /* 0x0000001733337220 */ /* 0x080fe20000400000 */
[C---:B------:R-:W-:Y:S01]  /*3b00*/  ISETP.GT.AND P2, PT, R3.reuse, RZ, P5 ;  /* 0x000000ff0300720c */ /* 0x040fe20002f44270 */
[----:B------:R-:W-:Y:S01]  /*3b10*/  @P1 STG.E desc[UR36][R4.64+0x24], R29 ;  /* 0x0000241d04001986 */ /* 0x000fe2000c101924 */
[-C--:B0-----:R-:W-:Y:S01]  /*3b20*/  FMUL R7, R30, R23.reuse ;  /* 0x000000171e077220 */ /* 0x081fe20000400000 */
[----:B------:R-:W-:Y:S01]  /*3b30*/  ISETP.GT.AND P1, PT, R3, RZ, P3 ;  /* 0x000000ff0300720c */ /* 0x000fe20001f24270 */
[-C--:B------:R-:W-:Y:S01]  /*3b40*/  FMUL R53, R53, R23.reuse ;  /* 0x0000001735357220 */ /* 0x080fe20000400000 */
[C---:B------:R-:W-:Y:S01]  /*3b50*/  ISETP.GT.AND P3, PT, R3.reuse, 0x8, P3 ;  /* 0x000000080300780c */ /* 0x040fe20001f64270 */
[-C--:B------:R-:W-:Y:S01]  /*3b60*/  FMUL R13, R54, R23.reuse ;  /* 0x00000017360d7220 */ /* 0x080fe20000400000 */
[----:B------:R0:W-:Y:S01]  /*3b70*/  @P0 STG.E desc[UR36][R8.64+0x20], R7 ;  /* 0x0000200708000986 */ /* 0x0001e2000c101924 */
[----:B------:R-:W-:Y:S01]  /*3b80*/  ISETP.GT.AND P0, PT, R3, 0x8, P5 ;  /* 0x000000080300780c */ /* 0x000fe20002f04270 */
[-C--:B-1----:R-:W-:Y:S01]  /*3b90*/  FMUL R11, R32, R23.reuse ;  /* 0x00000017200b7220 */ /* 0x082fe20000400000 */
[C---:B------:R-:W-:Y:S01]  /*3ba0*/  ISETP.GT.AND P5, PT, R6.reuse, 0x18, PT ;  /* 0x000000180600780c */ /* 0x040fe20003fa4270 */
[----:B------:R-:W-:Y:S01]  /*3bb0*/  @P4 STG.E desc[UR36][R8.64+0x24], R31 ;  /* 0x0000241f08004986 */ /* 0x000fe2000c101924 */
[----:B------:R-:W-:Y:S01]  /*3bc0*/  ISETP.GT.AND P4, PT, R6, 0x19, PT ;  /* 0x000000190600780c */ /* 0x000fe20003f84270 */
[----:B------:R-:W-:-:S02]  /*3bd0*/  FMUL R55, R55, R23 ;  /* 0x0000001737377220 */ /* 0x000fc40000400000 */
[----:B------:R1:W-:Y:S01]  /*3be0*/  @P2 STG.E desc[UR36][R4.64+0x40], R11 ;  /* 0x0000400b04002986 */ /* 0x0003e2000c101924 */
[----:B------:R-:W-:-:S03]  /*3bf0*/  ISETP.GT.AND P2, PT, R3, RZ, P5 ;  /* 0x000000ff0300720c */ /* 0x000fc60002f44270 */
[----:B------:R-:W-:Y:S01]  /*3c00*/  @P1 STG.E desc[UR36][R4.64+0x44], R33 ;  /* 0x0000442104001986 */ /* 0x000fe2000c101924 */
[C---:B------:R-:W-:Y:S01]  /*3c10*/  ISETP.GT.AND P1, PT, R3.reuse, RZ, P4 ;  /* 0x000000ff0300720c */ /* 0x040fe20002724270 */
[----:B0-----:R-:W-:Y:S01]  /*3c20*/  FMUL R7, R34, R23 ;  /* 0x0000001722077220 */ /* 0x001fe20000400000 */
[----:B------:R-:W-:-:S04]  /*3c30*/  ISETP.GT.AND P4, PT, R3, 0x8, P4 ;  /* 0x000000080300780c */ /* 0x000fc80002784270 */
[----:B------:R0:W-:Y:S01]  /*3c40*/  @P0 STG.E desc[UR36][R8.64+0x40], R7 ;  /* 0x0000400708000986 */ /* 0x0001e2000c101924 */
[----:B-1----:R-:W-:Y:S01]  /*3c50*/  FMUL R11, R36, R23 ;  /* 0x00000017240b7220 */ /* 0x002fe20000400000 */
[----:B------:R-:W-:Y:S02]  /*3c60*/  ISETP.GT.AND P0, PT, R3, 0x8, P5 ;  /* 0x000000080300780c */ /* 0x000fe40002f04270 */
[----:B------:R-:W-:Y:S01]  /*3c70*/  @P3 STG.E desc[UR36][R8.64+0x44], R35 ;  /* 0x0000442308003986 */ /* 0x000fe2000c101924 */
[----:B------:R-:W-:-:S03]  /*3c80*/  ISETP.GT.AND P5, PT, R6, 0x20, PT ;  /* 0x000000200600780c */ /* 0x000fc60003fa4270 */
[----:B------:R1:W-:Y:S01]  /*3c90*/  @P2 STG.E desc[UR36][R4.64+0x60], R11 ;  /* 0x0000600b04002986 */ /* 0x0003e2000c101924 */
[----:B------:R-:W-:Y:S02]  /*3ca0*/  ISETP.GT.AND P2, PT, R6, 0x21, PT ;  /* 0x000000210600780c */ /* 0x000fe40003f44270 */
[C---:B------:R-:W-:Y:S01]  /*3cb0*/  ISETP.GT.AND P3, PT, R3.reuse, RZ, P5 ;  /* 0x000000ff0300720c */ /* 0x040fe20002f64270 */
[----:B------:R-:W-:Y:S01]  /*3cc0*/  @P1 STG.E desc[UR36][R4.64+0x64], R37 ;  /* 0x0000642504001986 */ /* 0x000fe2000c101924 */
[C---:B------:R-:W-:Y:S01]  /*3cd0*/  ISETP.GT.AND P1, PT, R3.reuse, RZ, P2 ;  /* 0x000000ff0300720c */ /* 0x040fe20001724270 */
[----:B0-----:R-:W-:Y:S01]  /*3ce0*/  FMUL R7, R38, R23 ;  /* 0x0000001726077220 */ /* 0x001fe20000400000 */
[----:B------:R-:W-:-:S04]  /*3cf0*/  ISETP.GT.AND P2, PT, R3, 0x8, P2 ;  /* 0x000000080300780c */ /* 0x000fc80001744270 */
[----:B------:R0:W-:Y:S01]  /*3d00*/  @P0 STG.E desc[UR36][R8.64+0x60], R7 ;  /* 0x0000600708000986 */ /* 0x0001e2000c101924 */
[----:B-1----:R-:W-:Y:S01]  /*3d10*/  FMUL R11, R40, R23 ;  /* 0x00000017280b7220 */ /* 0x002fe20000400000 */
[----:B------:R-:W-:Y:S02]  /*3d20*/  ISETP.GT.AND P0, PT, R3, 0x8, P5 ;  /* 0x000000080300780c */ /* 0x000fe40002f04270 */
[----:B------:R-:W-:Y:S04]  /*3d30*/  @P4 STG.E desc[UR36][R8.64+0x64], R39 ;  /* 0x0000642708004986 */ /* 0x000fe8000c101924 */
[----:B------:R1:W-:Y:S01]  /*3d40*/  @P3 STG.E desc[UR36][R4.64+0x80], R11 ;  /* 0x0000800b04003986 */ /* 0x0003e2000c101924 */
[----:B------:R-:W-:-:S03]  /*3d50*/  ISETP.GT.AND P3, PT, R6, 0x28, PT ;  /* 0x000000280600780c */ /* 0x000fc60003f64270 */
[----:B------:R-:W-:Y:S01]  /*3d60*/  @P1 STG.E desc[UR36][R4.64+0x84], R41 ;  /* 0x0000842904001986 */ /* 0x000fe2000c101924 */
[----:B------:R-:W-:Y:S01]  /*3d70*/  ISETP.GT.AND P1, PT, R6, 0x29, PT ;  /* 0x000000290600780c */ /* 0x000fe20003f24270 */
[-C--:B0-----:R-:W-:Y:S01]  /*3d80*/  FMUL R7, R42, R23.reuse ;  /* 0x000000172a077220 */ /* 0x081fe20000400000 */
[C---:B------:R-:W-:Y:S02]  /*3d90*/  ISETP.GT.AND P5, PT, R3.reuse, RZ, P3 ;  /* 0x000000ff0300720c */ /* 0x040fe40001fa4270 */
[C---:B------:R-:W-:Y:S02]  /*3da0*/  ISETP.GT.AND P4, PT, R3.reuse, RZ, P1 ;  /* 0x000000ff0300720c */ /* 0x040fe40000f84270 */
[----:B------:R0:W-:Y:S01]  /*3db0*/  @P0 STG.E desc[UR36][R8.64+0x80], R7 ;  /* 0x0000800708000986 */ /* 0x0001e2000c101924 */
[----:B-1----:R-:W-:Y:S01]  /*3dc0*/  FMUL R11, R44, R23 ;  /* 0x000000172c0b7220 */ /* 0x002fe20000400000 */
[----:B------:R-:W-:Y:S02]  /*3dd0*/  ISETP.GT.AND P3, PT, R3, 0x8, P3 ;  /* 0x000000080300780c */ /* 0x000fe40001f64270 */
[----:B------:R-:W-:Y:S01]  /*3de0*/  @P2 STG.E desc[UR36][R8.64+0x84], R43 ;  /* 0x0000842b08002986 */ /* 0x000fe2000c101924 */
[----:B------:R-:W-:-:S02]  /*3df0*/  ISETP.GT.AND P0, PT, R6, 0x30, PT ;  /* 0x000000300600780c */ /* 0x000fc40003f04270 */
[C---:B------:R-:W-:Y:S02]  /*3e00*/  ISETP.GT.AND P1, PT, R3.reuse, 0x8, P1 ;  /* 0x000000080300780c */ /* 0x040fe40000f24270 */
[----:B------:R-:W-:Y:S01]  /*3e10*/  ISETP.GT.AND P2, PT, R6, 0x31, PT ;  /* 0x000000310600780c */ /* 0x000fe20003f44270 */
[----:B------:R1:W-:Y:S01]  /*3e20*/  @P5 STG.E desc[UR36][R4.64+0xa0], R11 ;  /* 0x0000a00b04005986 */ /* 0x0003e2000c101924 */
[C---:B------:R-:W-:Y:S01]  /*3e30*/  ISETP.GT.AND P5, PT, R3.reuse, RZ, P0 ;  /* 0x000000ff0300720c */ /* 0x040fe200007a4270 */
[-C--:B0-----:R-:W-:Y:S01]  /*3e40*/  FMUL R7, R46, R23.reuse ;  /* 0x000000172e077220 */ /* 0x081fe20000400000 */
[C---:B------:R-:W-:Y:S01]  /*3e50*/  ISETP.GT.AND P0, PT, R3.reuse, 0x8, P0 ;  /* 0x000000080300780c */ /* 0x040fe20000704270 */
[----:B------:R-:W-:Y:S01]  /*3e60*/  @P4 STG.E desc[UR36][R4.64+0xa4], R45 ;  /* 0x0000a42d04004986 */ /* 0x000fe2000c101924 */
[C---:B------:R-:W-:Y:S02]  /*3e70*/  ISETP.GT.AND P4, PT, R3.reuse, RZ, P2 ;  /* 0x000000ff0300720c */ /* 0x040fe40001784270 */
[----:B------:R-:W-:Y:S01]  /*3e80*/  ISETP.GT.AND P2, PT, R3, 0x8, P2 ;  /* 0x000000080300780c */ /* 0x000fe20001744270 */
[----:B------:R0:W-:Y:S01]  /*3e90*/  @P3 STG.E desc[UR36][R8.64+0xa0], R7 ;  /* 0x0000a00708003986 */ /* 0x0001e2000c101924 */
[----:B------:R-:W-:Y:S01]  /*3ea0*/  ISETP.GT.AND P3, PT, R6, 0x39, PT ;  /* 0x000000390600780c */ /* 0x000fe20003f64270 */
[----:B-1----:R-:W-:-:S02]  /*3eb0*/  FMUL R11, R48, R23 ;  /* 0x00000017300b7220 */ /* 0x002fc40000400000 */
[----:B------:R-:W-:Y:S01]  /*3ec0*/  @P1 STG.E desc[UR36][R8.64+0xa4], R47 ;  /* 0x0000a42f08001986 */ /* 0x000fe2000c101924 */
[----:B------:R-:W-:-:S03]  /*3ed0*/  ISETP.GT.AND P1, PT, R6, 0x38, PT ;  /* 0x000000380600780c */ /* 0x000fc60003f24270 */
[----:B------:R-:W-:Y:S01]  /*3ee0*/  @P0 IMAD.MOV.U32 R6, RZ, RZ, R8 ;  /* 0x000000ffff060224 */ /* 0x000fe200078e0008 */
[----:B------:R1:W-:Y:S01]  /*3ef0*/  @P5 STG.E desc[UR36][R4.64+0xc0], R11 ;  /* 0x0000c00b04005986 */ /* 0x0003e2000c101924 */
[C---:B------:R-:W-:Y:S02]  /*3f00*/  ISETP.GT.AND P5, PT, R3.reuse, RZ, P3 ;  /* 0x000000ff0300720c */ /* 0x040fe40001fa4270 */
[C---:B------:R-:W-:Y:S01]  /*3f10*/  ISETP.GT.AND P3, PT, R3.reuse, 0x8, P3 ;  /* 0x000000080300780c */ /* 0x040fe20001f64270 */
[----:B------:R-:W-:Y:S01]  /*3f20*/  @P4 STG.E desc[UR36][R4.64+0xc4], R49 ;  /* 0x0000c43104004986 */ /* 0x000fe2000c101924 */
[C---:B------:R-:W-:Y:S01]  /*3f30*/  ISETP.GT.AND P4, PT, R3.reuse, RZ, P1 ;  /* 0x000000ff0300720c */ /* 0x040fe20000f84270 */
[----:B0-----:R-:W-:Y:S01]  /*3f40*/  @P0 IMAD.MOV.U32 R7, RZ, RZ, R9 ;  /* 0x000000ffff070224 */ /* 0x001fe200078e0009 */
[----:B------:R-:W-:Y:S01]  /*3f50*/  ISETP.GT.AND P1, PT, R3, 0x8, P1 ;  /* 0x000000080300780c */ /* 0x000fe20000f24270 */
[-C--:B------:R-:W-:Y:S01]  /*3f60*/  FMUL R3, R50, R23.reuse ;  /* 0x0000001732037220 */ /* 0x080fe20000400000 */
[----:B-1----:R-:W-:-:S04]  /*3f70*/  FMUL R11, R52, R23 ;  /* 0x00000017340b7220 */ /* 0x002fc80000400000 */
[----:B------:R0:W-:Y:S02]  /*3f80*/  @P0 STG.E desc[UR36][R6.64+0xc0], R3 ;  /* 0x0000c00306000986 */ /* 0x0001e4000c101924 */
[----:B0-----:R-:W-:Y:S02]  /*3f90*/  @P2 IMAD.MOV.U32 R6, RZ, RZ, R8 ;  /* 0x000000ffff062224 */ /* 0x001fe400078e0008 */
[----:B------:R-:W-:-:S05]  /*3fa0*/  @P2 IMAD.MOV.U32 R7, RZ, RZ, R9 ;  /* 0x000000ffff072224 */ /* 0x000fca00078e0009 */
[----:B------:R-:W-:Y:S04]  /*3fb0*/  @P2 STG.E desc[UR36][R6.64+0xc4], R51 ;  /* 0x0000c43306002986 */ /* 0x000fe8000c101924 */
[----:B------:R-:W-:Y:S04]  /*3fc0*/  @P4 STG.E desc[UR36][R4.64+0xe0], R11 ;  /* 0x0000e00b04004986 */ /* 0x000fe8000c101924 */
[----:B------:R0:W-:Y:S02]  /*3fd0*/  @P5 STG.E desc[UR36][R4.64+0xe4], R53 ;  /* 0x0000e43504005986 */ /* 0x0001e4000c101924 */
[----:B0-----:R-:W-:-:S02]  /*3fe0*/  @P1 IMAD.MOV.U32 R4, RZ, RZ, R8 ;  /* 0x000000ffff041224 */ /* 0x001fc400078e0008 */
[----:B------:R-:W-:-:S05]  /*3ff0*/  @P1 IMAD.MOV.U32 R5, RZ, RZ, R9 ;  /* 0x000000ffff051224 */ /* 0x000fca00078e0009 */
[----:B------:R0:W-:Y:S04]  /*4000*/  @P1 STG.E desc[UR36][R4.64+0xe0], R13 ;  /* 0x0000e00d04001986 */ /* 0x0001e8000c101924 */
[----:B------:R0:W-:Y:S02]  /*4010*/  @P3 STG.E desc[UR36][R8.64+0xe4], R55 ;  /* 0x0000e43708003986 */ /* 0x0001e4000c101924 */
.L_x_94:
[----:B------:R-:W-:Y:S05]  /*4020*/  BSYNC B0 ;  /* 0x0000000000007941 */ /* 0x000fea0003800000 */
.L_x_32:
[----:B------:R-:W-:Y:S01]  /*4030*/  IADD3 R16, P0, R16, UR38, RZ ;  /* 0x0000002610107c10 */ /* 0x000fe2000ff1e0ff */
[----:B------:R-:W-:Y:S01]  /*4040*/  ULDC.64 UR4, c[0x0][0x650] ;  /* 0x0001940000047ab9 */ /* 0x000fe20000000a00 */
[----:B------:R-:W-:Y:S01]  /*4050*/  PRMT R3, RZ, 0x7610, R3 ;  /* 0x00007610ff037816 */ /* 0x000fe20000000003 */
[----:B------:R-:W-:Y:S01]  /*4060*/  IMAD.MOV.U32 R70, RZ, RZ, -0x1 ;  /* 0xffffffffff467424 */ /* 0x000fe200078e00ff */
[----:B------:R-:W-:Y:S01]  /*4070*/  IADD3.X R17, R17, UR41, RZ, P0, !PT ;  /* 0x0000002911117c10 */ /* 0x000fe200087fe4ff */
[----:B------:R-:W-:Y:S01]  /*4080*/  IMAD.MOV.U32 R69, RZ, RZ, -0x1 ;  /* 0xffffffffff457424 */ /* 0x000fe200078e00ff */
[----:B------:R-:W-:-:S04]  /*4090*/  ISETP.GE.U32.AND P0, PT, R16, UR4, PT ;  /* 0x0000000410007c0c */ /* 0x000fc8000bf06070 */
[----:B------:R-:W-:-:S13]  /*40a0*/  ISETP.GE.U32.AND.EX P0, PT, R17, UR5, PT, P0 ;  /* 0x0000000511007c0c */ /* 0x000fda000bf06100 */
[----:B------:R-:W-:Y:S05]  /*40b0*/  @P0 BRA `(.L_x_95) ;  /* 0x00000004004c0947 */ /* 0x000fea0003800000 */
[----:B0-----:R-:W0:Y:S01]  /*40c0*/  LDC.64 R10, c[0x0][0x628] ;  /* 0x00018a00ff0a7b82 */ /* 0x001e220000000a00 */
[----:B--23--:R-:W2:Y:S01]  /*40d0*/  S2R R12, SR_CTAID.X ;  /* 0x00000000000c7919 */ /* 0x00cea20000002500 */
[----:B-1--4-:R-:W-:Y:S02]  /*40e0*/  IMAD.MOV.U32 R8, RZ, RZ, R16 ;  /* 0x000000ffff087224 */ /* 0x012fe400078e0010 */
[----:B------:R-:W-:Y:S01]  /*40f0*/  IMAD.MOV.U32 R9, RZ, RZ, R17 ;  /* 0x000000ffff097224 */ /* 0x000fe200078e0011 */
[----:B------:R-:W1:Y:S03]  /*4100*/  S2R R20, SR_CTAID.Y ;  /* 0x0000000000147919 */ /* 0x000e660000002600 */
[----:B------:R-:W3:Y:S08]  /*4110*/  LDC R0, c[0x0][0x630] ;  /* 0x00018c00ff007b82 */ /* 0x000ef00000000800 */
[----:B------:R-:W4:Y:S01]  /*4120*/  LDC.64 R14, c[0x0][0x620] ;  /* 0x00018800ff0e7b82 */ /* 0x000f220000000a00 */
[----:B0-----:R-:W-:-:S04]  /*4130*/  ISETP.NE.U32.AND P0, PT, R10, RZ, PT ;  /* 0x000000ff0a00720c */ /* 0x001fc80003f05070 */
[----:B------:R-:W-:-:S13]  /*4140*/  ISETP.NE.AND.EX P0, PT, R11, RZ, PT, P0 ;  /* 0x000000ff0b00720c */ /* 0x000fda0003f05300 */
[----:B-1234-:R-:W-:Y:S05]  /*4150*/  @!P0 BRA `(.L_x_96) ;  /* 0x0000000000288947 */ /* 0x01efea0003800000 */
        /* <DEDUP_REMOVED lines=10> */
.L_x_96:
[-CC-:B------:R-:W-:Y:S01]  /*4200*/  SHF.R.U64 R69, R8, R0.reuse, R9.reuse ;  /* 0x0000000008457219 */ /* 0x180fe20000001209 */
[----:B------:R-:W0:Y:S01]  /*4210*/  LDC.64 R26, c[0x0][0x640] ;  /* 0x00019000ff1a7b82 */ /* 0x000e220000000a00 */
[----:B------:R-:W-:Y:S01]  /*4220*/  SHF.R.U32.HI R0, RZ, R0, R9 ;  /* 0x00000000ff007219 */ /* 0x000fe20000011609 */
[----:B------:R-:W-:Y:S01]  /*4230*/  ULDC UR4, c[0x0][0x150] ;  /* 0x0000540000047ab9 */ /* 0x000fe20000000800 */
[----:B------:R-:W-:Y:S02]  /*4240*/  IADD3 R3, P0, RZ, -R69, RZ ;  /* 0x80000045ff037210 */ /* 0x000fe40007f1e0ff */
[----:B------:R-:W-:-:S03]  /*4250*/  I2FP.F32.U32 R7, R12 ;  /* 0x0000000c00077245 */ /* 0x000fc60000201000 */
[----:B------:R-:W1:Y:S01]  /*4260*/  LDC R6, c[0x0][0x618] ;  /* 0x00018600ff067b82 */ /* 0x000e620000000800 */
[----:B------:R-:W-:Y:S02]  /*4270*/  IMAD.X R5, RZ, RZ, ~R0, P0 ;  /* 0x000000ffff057224 */ /* 0x000fe400000e0e00 */
[----:B------:R-:W-:Y:S01]  /*4280*/  FMUL R7, R7, UR4 ;  /* 0x0000000407077c20 */ /* 0x000fe20008400000 */
[----:B------:R-:W-:Y:S01]  /*4290*/  ULDC UR4, c[0x0][0x154] ;  /* 0x0000550000047ab9 */ /* 0x000fe20000000800 */
[-C--:B------:R-:W-:Y:S02]  /*42a0*/  IMAD R0, R5, R14.reuse, RZ ;  /* 0x0000000e05007224 */ /* 0x080fe400078e02ff */
[C---:B------:R-:W-:Y:S01]  /*42b0*/  IMAD.WIDE.U32 R4, R3.reuse, R14, R16 ;  /* 0x0000000e03047225 */ /* 0x040fe200078e0010 */
[----:B------:R-:W2:Y:S01]  /*42c0*/  LDC R8, c[0x0][0x608] ;  /* 0x00018200ff087b82 */ /* 0x000ea20000000800 */
[----:B------:R-:W3:Y:S02]  /*42d0*/  F2I.U32.TRUNC.NTZ R7, R7 ;  /* 0x0000000700077305 */ /* 0x000ee4000020f000 */
[----:B------:R-:W-:Y:S01]  /*42e0*/  IMAD R3, R3, R15, R0 ;  /* 0x0000000f03037224 */ /* 0x000fe200078e0200 */
[----:B------:R-:W-:-:S03]  /*42f0*/  I2FP.F32.U32 R0, R20 ;  /* 0x0000001400007245 */ /* 0x000fc60000201000 */
[----:B------:R-:W-:Y:S01]  /*4300*/  IMAD.IADD R3, R5, 0x1, R3 ;  /* 0x0000000105037824 */ /* 0x000fe200078e0203 */
[----:B------:R-:W4:Y:S01]  /*4310*/  LDC R11, c[0x0][0x658] ;  /* 0x00019600ff0b7b82 */ /* 0x000f220000000800 */
[----:B0-----:R-:W-:-:S04]  /*4320*/  ISETP.NE.U32.AND P0, PT, R26, RZ, PT ;  /* 0x000000ff1a00720c */ /* 0x001fc80003f05070 */
[----:B------:R-:W-:-:S03]  /*4330*/  ISETP.NE.AND.EX P0, PT, R27, RZ, PT, P0 ;  /* 0x000000ff1b00720c */ /* 0x000fc60003f05300 */
[----:B------:R-:W0:Y:S01]  /*4340*/  LDC R9, c[0x0][0x144] ;  /* 0x00005100ff097b82 */ /* 0x000e220000000800 */
[-C--:B-1----:R-:W-:Y:S01]  /*4350*/  SHF.R.U64 R10, R4, R6.reuse, R3 ;  /* 0x00000006040a7219 */ /* 0x082fe20000001203 */
[----:B---3--:R-:W-:Y:S01]  /*4360*/  IMAD.MOV R7, RZ, RZ, -R7 ;  /* 0x000000ffff077224 */ /* 0x008fe200078e0a07 */
[----:B------:R-:W-:Y:S01]  /*4370*/  SHF.R.U32.HI R3, RZ, R6, R3 ;  /* 0x00000006ff037219 */ /* 0x000fe20000011603 */
[----:B------:R-:W-:-:S04]  /*4380*/  FMUL R6, R0, UR4 ;  /* 0x0000000400067c20 */ /* 0x000fc80008400000 */
[----:B------:R-:W1:Y:S01]  /*4390*/  LDC R21, c[0x0][0x148] ;  /* 0x00005200ff157b82 */ /* 0x000e620000000800 */
[----:B------:R3:W0:Y:S01]  /*43a0*/  F2I.U32.TRUNC.NTZ R14, R6 ;  /* 0x00000006000e7305 */ /* 0x000622000020f000 */
[-CC-:B--2---:R-:W-:Y:S02]  /*43b0*/  SHF.R.U64 R13, R10, R8.reuse, R3.reuse ;  /* 0x000000080a0d7219 */ /* 0x184fe40000001203 */
[----:B------:R-:W-:-:S04]  /*43c0*/  SHF.R.U32.HI R0, RZ, R8, R3 ;  /* 0x00000008ff007219 */ /* 0x000fc80000011603 */
[----:B------:R-:W2:Y:S01]  /*43d0*/  LDC R24, c[0x0][0x648] ;  /* 0x00019200ff187b82 */ /* 0x000ea20000000800 */
[-CC-:B----4-:R-:W-:Y:S02]  /*43e0*/  SHF.R.U64 R15, R13, R11.reuse, R0.reuse ;  /* 0x0000000b0d0f7219 */ /* 0x190fe40000001200 */
[----:B------:R-:W-:-:S03]  /*43f0*/  SHF.R.U32.HI R5, RZ, R11, R0 ;  /* 0x0000000bff057219 */ /* 0x000fc60000011600 */
[----:B------:R-:W-:Y:S02]  /*4400*/  IMAD.MOV.U32 R4, RZ, RZ, R15 ;  /* 0x000000ffff047224 */ /* 0x000fe400078e000f */
[----:B------:R-:W4:Y:S01]  /*4410*/  LDC R28, c[0x0][0x638] ;  /* 0x00018e00ff1c7b82 */ /* 0x000f220000000800 */
[----:B0-----:R-:W-:-:S07]  /*4420*/  IMAD R25, R9, R7, R12 ;  /* 0x0000000709197224 */ /* 0x001fce00078e020c */
[----:B------:R-:W0:Y:S08]  /*4430*/  LDC R29, c[0x0][0x610] ;  /* 0x00018400ff1d7b82 */ /* 0x000e300000000800 */
[----:B------:R-:W0:Y:S01]  /*4440*/  LDC R30, c[0x0][0x600] ;  /* 0x00018000ff1e7b82 */ /* 0x000e220000000800 */
[----:B-123--:R-:W-:Y:S05]  /*4450*/  @!P0 BRA `(.L_x_97) ;  /* 0x0000000000288947 */ /* 0x00efea0003800000 */
[----:B------:R-:W1:Y:S02]  /*4460*/  LDC R0, c[0x0][0x64c] ;  /* 0x00019300ff007b82 */ /* 0x000e640000000800 */
[----:B-1----:R-:W-:-:S05]  /*4470*/  IADD3 R3, P0, R15, R0, RZ ;  /* 0x000000000f037210 */ /* 0x002fca0007f1e0ff */
        /* <DEDUP_REMOVED lines=8> */
.L_x_97:
[----:B------:R-:W-:Y:S01]  /*4500*/  ISETP.NE.AND P0, PT, R2, 0x1, PT ;  /* 0x000000010200780c */ /* 0x000fe20003f05270 */
[----:B------:R-:W-:Y:S01]  /*4510*/  IMAD.MOV R14, RZ, RZ, -R14 ;  /* 0x000000ffff0e7224 */ /* 0x000fe200078e0a0e */
[----:B------:R-:W-:Y:S02]  /*4520*/  SHF.R.U64 R3, R4, R24, R5 ;  /* 0x0000001804037219 */ /* 0x000fe40000001205 */
[----:B------:R-:W-:Y:S02]  /*4530*/  LOP3.LUT R0, R13, R66, RZ, 0xc0, !PT ;  /* 0x000000420d007212 */ /* 0x000fe400078ec0ff */
[----:B------:R-:W-:Y:S01]  /*4540*/  LOP3.LUT R10, R10, R65, RZ, 0xc0, !PT ;  /* 0x000000410a0a7212 */ /* 0x000fe200078ec0ff */
[----:B------:R-:W-:Y:S02]  /*4550*/  IMAD.MOV R4, RZ, RZ, -R3 ;  /* 0x000000ffff047224 */ /* 0x000fe400078e0a03 */
[----:B------:R-:W-:Y:S02]  /*4560*/  IMAD R0, R61, R3, R0 ;  /* 0x000000033d007224 */ /* 0x000fe400078e0200 */
[----:B----4-:R-:W-:-:S02]  /*4570*/  IMAD R3, R4, R28, R15 ;  /* 0x0000001c04037224 */ /* 0x010fc400078e020f */
[----:B------:R-:W-:Y:S02]  /*4580*/  @P0 IMAD R25, R21, R14, R20 ;  /* 0x0000000e15190224 */ /* 0x000fe400078e0214 */
[----:B0-----:R-:W-:Y:S02]  /*4590*/  IMAD R5, R3, R30, R10 ;  /* 0x0000001e03057224 */ /* 0x001fe400078e020a */
[----:B------:R-:W-:Y:S02]  /*45a0*/  IMAD R0, R0, R29, R25 ;  /* 0x0000001d00007224 */ /* 0x000fe400078e0219 */
[----:B------:R-:W-:-:S03]  /*45b0*/  IMAD.MOV.U32 R4, RZ, RZ, 0x1 ;  /* 0x00000001ff047424 */ /* 0x000fc600078e00ff */
[----:B------:R-:W-:Y:S02]  /*45c0*/  SEL R70, R5, R0, !P0 ;  /* 0x0000000005467207 */ /* 0x000fe40004000000 */
[----:B------:R-:W-:Y:S02]  /*45d0*/  PRMT R3, R4, 0x7610, R3 ;  /* 0x0000761004037816 */ /* 0x000fe40000000003 */
[----:B------:R-:W-:-:S07]  /*45e0*/  SEL R0, R0, R5, !P0 ;  /* 0x0000000500007207 */ /* 0x000fce0004000000 */
.L_x_95:
[----:B------:R-:W-:Y:S01]  /*45f0*/  UIADD3 UR42, UR43, UR42, URZ ;  /* 0x0000002a2b2a7290 */ /* 0x000fe2000fffe03f */
[----:B------:R-:W-:Y:S01]  /*4600*/  LOP3.LUT P0, RZ, R3, 0xff, RZ, 0xc0, !PT ;  /* 0x000000ff03ff7812 */ /* 0x000fe2000780c0ff */
[----:B------:R-:W-:Y:S02]  /*4610*/  IMAD.MOV.U32 R71, RZ, RZ, R0 ;  /* 0x000000ffff477224 */ /* 0x000fe400078e0000 */
[----:B------:R-:W-:Y:S02]  /*4620*/  USHF.R.U32.HI UR4, URZ, 0x2, UR42 ;  /* 0x000000023f047899 */ /* 0x000fe4000801162a */
[----:B------:R-:W-:Y:S02]  /*4630*/  UISETP.GT.U32.AND UP1, UPT, UR42, 0x3, UPT ;  /* 0x000000032a00788c */ /* 0x000fe4000bf24070 */
[----:B------:R-:W-:Y:S02]  /*4640*/  ULOP3.LUT UR4, UR4, 0x1, URZ, 0xc0, !UPT ;  /* 0x0000000104047892 */ /* 0x000fe4000f8ec03f */
[----:B------:R-:W-:-:S02]  /*4650*/  UISETP.LT.U32.AND UP1, UPT, UR43, 0x4, UP1 ;  /* 0x000000042b00788c */ /* 0x000fc40008f21070 */
[----:B------:R-:W-:Y:S02]  /*4660*/  UISETP.NE.U32.AND UP0, UPT, UR4, 0x1, UPT ;  /* 0x000000010400788c */ /* 0x000fe4000bf05070 */
[----:B------:R-:W-:Y:S02]  /*4670*/  USEL UR5, URZ, 0x1, !UP1 ;  /* 0x000000013f057887 */ /* 0x000fe4000c800000 */
[----:B------:R-:W-:Y:S02]  /*4680*/  UISETP.GT.U32.AND UP0, UPT, UR43, 0x3, !UP0 ;  /* 0x000000032b00788c */ /* 0x000fe4000c704070 */
[----:B------:R-:W-:Y:S02]  /*4690*/  ULOP3.LUT UR42, UR42, 0x3, URZ, 0xc0, !UPT ;  /* 0x000000032a2a7892 */ /* 0x000fe4000f8ec03f */
[----:B------:R-:W-:-:S04]  /*46a0*/  USEL UR4, URZ, 0x1, !UP0 ;  /* 0x000000013f047887 */ /* 0x000fc8000c000000 */
[----:B------:R-:W-:Y:S01]  /*46b0*/  ULOP3.LUT UR40, UR4, UR40, UR5, 0x96, !UPT ;  /* 0x0000002804287292 */ /* 0x000fe2000f8e9605 */
[----:B------:R-:W-:Y:S11]  /*46c0*/  @P0 BRA `(.L_x_98) ;  /* 0xffffffcc006c0947 */ /* 0x000ff6000383ffff */
[----:B------:R-:W-:Y:S05]  /*46d0*/  EXIT ;  /* 0x000000000000794d */ /* 0x000fea0003800000 */
.L_x_7:
        /* <DEDUP_REMOVED lines=26> */
.L_x_100:
[----:B------:R-:W0:Y:S01]  /*4880*/  LDC.64 R28, c[0x0][0x640] ;  /* 0x00019000ff1c7b82 */ /* 0x000e220000000a00 */
[-CC-:B------:R-:W-:Y:S01]  /*4890*/  SHF.R.U64 R22, R14, R6.reuse, R15.reuse ;  /* 0x000000060e167219 */ /* 0x180fe2000000120f */
[----:B------:R-:W-:Y:S01]  /*48a0*/  IMAD.MOV.U32 R30, RZ, RZ, 0x1 ;  /* 0x00000001ff1e7424 */ /* 0x000fe200078e00ff */
[----:B------:R-:W-:Y:S02]  /*48b0*/  SHF.R.U32.HI R6, RZ, R6, R15 ;  /* 0x00000006ff067219 */ /* 0x000fe4000001160f */
[----:B------:R-:W-:-:S03]  /*48c0*/  IADD3 R13, P0, RZ, -R22, RZ ;  /* 0x80000016ff0d7210 */ /* 0x000fc60007f1e0ff */
[----:B------:R-:W1:Y:S02]  /*48d0*/  LDC R12, c[0x0][0x618] ;  /* 0x00018600ff0c7b82 */ /* 0x000e640000000800 */
[----:B------:R-:W-:-:S04]  /*48e0*/  IMAD.X R11, RZ, RZ, ~R6, P0 ;  /* 0x000000ffff0b7224 */ /* 0x000fc800000e0e06 */
[-C--:B------:R-:W-:Y:S02]  /*48f0*/  IMAD R6, R11, R24.reuse, RZ ;  /* 0x000000180b067224 */ /* 0x080fe400078e02ff */
[----:B------:R-:W2:Y:S01]  /*4900*/  LDC R14, c[0x0][0x608] ;  /* 0x00018200ff0e7b82 */ /* 0x000ea20000000800 */
[----:B------:R-:W-:-:S04]  /*4910*/  IMAD.WIDE.U32 R10, R13, R24, R16 ;  /* 0x000000180d0a7225 */ /* 0x000fc800078e0010 */
[----:B------:R-:W-:-:S03]  /*4920*/  IMAD R13, R13, R25, R6 ;  /* 0x000000190d0d7224 */ /* 0x000fc600078e0206 */
[----:B------:R-:W3:Y:S01]  /*4930*/  LDC R27, c[0x0][0x658] ;  /* 0x00019600ff1b7b82 */ /* 0x000ee20000000800 */
[----:B------:R-:W-:Y:S01]  /*4940*/  IMAD.IADD R11, R11, 0x1, R13 ;  /* 0x000000010b0b7824 */ /* 0x000fe200078e020d */
[----:B0-----:R-:W-:-:S04]  /*4950*/  ISETP.NE.U32.AND P0, PT, R28, RZ, PT ;  /* 0x000000ff1c00720c */ /* 0x001fc80003f05070 */
[----:B------:R-:W-:Y:S02]  /*4960*/  ISETP.NE.AND.EX P0, PT, R29, RZ, PT, P0 ;  /* 0x000000ff1d00720c */ /* 0x000fe40003f05300 */
[----:B------:R-:W0:Y:S01]  /*4970*/  LDC R20, c[0x0][0x600] ;  /* 0x00018000ff147b82 */ /* 0x000e220000000800 */
[-CC-:B-1----:R-:W-:Y:S01]  /*4980*/  SHF.R.U64 R8, R10, R12.reuse, R11.reuse ;  /* 0x0000000c0a087219 */ /* 0x182fe2000000120b */
[----:B------:R-:W-:Y:S01]  /*4990*/  IMAD.MOV.U32 R10, RZ, RZ, -0x1 ;  /* 0xffffffffff0a7424 */ /* 0x000fe200078e00ff */
[----:B------:R-:W-:-:S05]  /*49a0*/  SHF.R.U32.HI R11, RZ, R12, R11 ;  /* 0x0000000cff0b7219 */ /* 0x000fca000001160b */
[----:B------:R-:W1:Y:S01]  /*49b0*/  LDC R24, c[0x0][0x648] ;  /* 0x00019200ff187b82 */ /* 0x000e620000000800 */
[-CC-:B--2---:R-:W-:Y:S02]  /*49c0*/  SHF.R.U64 R21, R8, R14.reuse, R11.reuse ;  /* 0x0000000e08157219 */ /* 0x184fe4000000120b */
[----:B------:R-:W-:-:S05]  /*49d0*/  SHF.R.U32.HI R6, RZ, R14, R11 ;  /* 0x0000000eff067219 */ /* 0x000fca000001160b */
[----:B------:R-:W2:Y:S01]  /*49e0*/  LDC R26, c[0x0][0x638] ;  /* 0x00018e00ff1a7b82 */ /* 0x000ea20000000800 */
[-C--:B---3--:R-:W-:Y:S02]  /*49f0*/  SHF.L.U32 R10, R10, R27.reuse, RZ ;  /* 0x0000001b0a0a7219 */ /* 0x088fe400000006ff */
[-CC-:B------:R-:W-:Y:S02]  /*4a00*/  SHF.R.U64 R25, R21, R27.reuse, R6.reuse ;  /* 0x0000001b15197219 */ /* 0x180fe40000001206 */
[----:B------:R-:W-:Y:S02]  /*4a10*/  LOP3.LUT R32, RZ, R10, RZ, 0x33, !PT ;  /* 0x0000000aff207212 */ /* 0x000fe400078e33ff */
[----:B------:R-:W-:Y:S01]  /*4a20*/  SHF.R.U32.HI R11, RZ, R27, R6 ;  /* 0x0000001bff0b7219 */ /* 0x000fe20000011606 */
[----:B------:R-:W3:Y:S01]  /*4a30*/  LDC R31, c[0x0][0x610] ;  /* 0x00018400ff1f7b82 */ /* 0x000ee20000000800 */
[----:B------:R-:W-:Y:S01]  /*4a40*/  IMAD.MOV.U32 R10, RZ, RZ, R25 ;  /* 0x000000ffff0a7224 */ /* 0x000fe200078e0019 */
[----:B------:R-:W-:Y:S06]  /*4a50*/  @!P0 BRA `(.L_x_101) ;  /* 0x0000000000288947 */ /* 0x000fec0003800000 */
        /* <DEDUP_REMOVED lines=10> */
.L_x_101:
[----:B------:R-:W-:Y:S02]  /*4b00*/  ISETP.NE.AND P0, PT, R2, 0x1, PT ;  /* 0x000000010200780c */ /* 0x000fe40003f05270 */
[----:B-1----:R-:W-:Y:S01]  /*4b10*/  SHF.R.U64 R6, R10, R24, R11 ;  /* 0x000000180a067219 */ /* 0x002fe2000000120b */
[----:B0-----:R-:W-:Y:S01]  /*4b20*/  VIADD R11, R20, 0xffffffff ;  /* 0xffffffff140b7836 */ /* 0x001fe20000000000 */
[----:B------:R-:W-:Y:S02]  /*4b30*/  SHF.L.U32 R30, R30, R27, RZ ;  /* 0x0000001b1e1e7219 */ /* 0x000fe400000006ff */
[----:B------:R-:W-:Y:S01]  /*4b40*/  LOP3.LUT R5, R21, R32, RZ, 0xc0, !PT ;  /* 0x0000002015057212 */ /* 0x000fe200078ec0ff */
[----:B------:R-:W-:-:S04]  /*4b50*/  IMAD.MOV R10, RZ, RZ, -R6 ;  /* 0x000000ffff0a7224 */ /* 0x000fc800078e0a06 */
[----:B------:R-:W-:Y:S01]  /*4b60*/  IMAD R6, R30, R6, R5 ;  /* 0x000000061e067224 */ /* 0x000fe200078e0205 */
[----:B------:R-:W-:Y:S01]  /*4b70*/  LOP3.LUT R5, R8, R11, RZ, 0xc0, !PT ;  /* 0x0000000b08057212 */ /* 0x000fe200078ec0ff */
[----:B------:R-:W-:Y:S02]  /*4b80*/  @P0 IMAD R7, R9, R23, R4 ;  /* 0x0000001709070224 */ /* 0x000fe400078e0204 */
[----:B--2---:R-:W-:Y:S02]  /*4b90*/  IMAD R4, R10, R26, R25 ;  /* 0x0000001a0a047224 */ /* 0x004fe400078e0219 */
[----:B---3--:R-:W-:Y:S02]  /*4ba0*/  IMAD R7, R6, R31, R7 ;  /* 0x0000001f06077224 */ /* 0x008fe400078e0207 */
[----:B------:R-:W-:Y:S02]  /*4bb0*/  IMAD R4, R4, R20, R5 ;  /* 0x0000001404047224 */ /* 0x000fe400078e0205 */
[----:B------:R-:W-:-:S02]  /*4bc0*/  IMAD.MOV.U32 R8, RZ, RZ, 0x1 ;  /* 0x00000001ff087424 */ /* 0x000fc400078e00ff */
[----:B------:R-:W-:Y:S01]  /*4bd0*/  IMAD.MOV.U32 R6, RZ, RZ, R22 ;  /* 0x000000ffff067224 */ /* 0x000fe200078e0016 */
[----:B------:R-:W-:Y:S02]  /*4be0*/  SEL R20, R4, R7, !P0 ;  /* 0x0000000704147207 */ /* 0x000fe40004000000 */
[----:B------:R-:W-:-:S07]  /*4bf0*/  SEL R21, R7, R4, !P0 ;  /* 0x0000000407157207 */ /* 0x000fce0004000000 */
.L_x_99:
[----:B------:R-:W-:-:S08]  /*4c00*/  NOP ;  /* 0x0000000000007918 */ /* 0x000fd00000000000 */
[----:B------:R-:W0:-:S00]  /*4c10*/  USETMAXREG.DEALLOC.CTAPOOL 0x28 ;  /* 0x00000028000079c8 */ /* 0x000e0000080e0500 */
[----:B0-----:R-:W-:-:S13]  /*4c20*/  ISETP.NE.AND P0, PT, R3, RZ, PT ;  /* 0x000000ff0300720c */ /* 0x001fda0003f05270 */
[----:B------:R-:W-:Y:S05]  /*4c30*/  @P0 EXIT ;  /* 0x000000000000094d */ /* 0x000fea0003800000 */
[----:B------:R-:W-:Y:S01]  /*4c40*/  LOP3.LUT P0, RZ, R8, 0xff, RZ, 0xc0, !PT ;  /* 0x000000ff08ff7812 */ /* 0x000fe2000780c0ff */
[----:B------:R-:W-:Y:S02]  /*4c50*/  IMAD.MOV.U32 R3, RZ, RZ, 0x1 ;  /* 0x00000001ff037424 */ /* 0x000fe400078e00ff */
[----:B------:R-:W-:-:S10]  /*4c60*/  IMAD.MOV.U32 R8, RZ, RZ, RZ ;  /* 0x000000ffff087224 */ /* 0x000fd400078e00ff */
[----:B------:R-:W-:Y:S05]  /*4c70*/  @!P0 BRA `(.L_x_102) ;  /* 0x0000000c005c8947 */ /* 0x000fea0003800000 */
[----:B------:R-:W0:Y:S01]  /*4c80*/  LDC R3, c[0x0][0x28c] ;  /* 0x0000a300ff037b82 */ /* 0x000e220000000800 */
[----:B------:R-:W1:Y:S01]  /*4c90*/  S2R R12, SR_CgaCtaId ;  /* 0x00000000000c7919 */ /* 0x000e620000008800 */
[----:B------:R-:W-:Y:S01]  /*4ca0*/  ULDC UR5, c[0x0][0x658] ;  /* 0x0001960000057ab9 */ /* 0x000fe20000000800 */
[----:B------:R-:W-:Y:S01]  /*4cb0*/  UMOV UR6, 0xffffffff ;  /* 0xffffffff00067882 */ /* 0x000fe20000000000 */
[----:B------:R-:W-:Y:S01]  /*4cc0*/  BSSY B0, `(.L_x_102) ;  /* 0x00000d2000007945 */ /* 0x000fe20003800000 */
[----:B------:R-:W-:Y:S01]  /*4cd0*/  USHF.L.U32 UR6, UR6, UR5, URZ ;  /* 0x0000000506067299 */ /* 0x000fe2000800063f */
[----:B------:R-:W-:Y:S01]  /*4ce0*/  IMAD.MOV.U32 R10, RZ, RZ, 0x1 ;  /* 0x00000001ff0a7424 */ /* 0x000fe200078e00ff */
[----:B------:R-:W-:Y:S01]  /*4cf0*/  LOP3.LUT R19, R18, 0x2, RZ, 0xfc, !PT ;  /* 0x0000000212137812 */ /* 0x000fe200078efcff */
[----:B------:R-:W-:Y:S01]  /*4d00*/  IMAD.MOV.U32 R8, RZ, RZ, RZ ;  /* 0x000000ffff087224 */ /* 0x000fe200078e00ff */
[----:B------:R-:W-:Y:S01]  /*4d10*/  ULDC UR4, c[0x0][0x600] ;  /* 0x0001800000047ab9 */ /* 0x000fe20000000800 */
[----:B------:R-:W-:Y:S01]  /*4d20*/  UMOV UR7, 0x1 ;  /* 0x0000000100077882 */ /* 0x000fe20000000000 */
[----:B------:R-:W-:-:S02]  /*4d30*/  UIADD3 UR4, UR4, -0x1, URZ ;  /* 0xffffffff04047890 */ /* 0x000fc4000fffe03f */
[----:B------:R-:W-:Y:S02]  /*4d40*/  USHF.L.U32 UR5, UR7, UR5, URZ ;  /* 0x0000000507057299 */ /* 0x000fe4000800063f */
[----:B------:R-:W-:Y:S01]  /*4d50*/  ULOP3.LUT UR6, URZ, UR6, URZ, 0x33, !UPT ;  /* 0x000000063f067292 */ /* 0x000fe2000f8e333f */
[----:B------:R-:W-:Y:S01]  /*4d60*/  ULDC.64 UR30, c[0x0][0x198] ;  /* 0x00006600001e7ab9 */ /* 0x000fe20000000a00 */
[----:B0-----:R-:W-:-:S05]  /*4d70*/  VIADD R3, R3, 0x3f ;  /* 0x0000003f03037836 */ /* 0x001fca0000000000 */
[----:B------:R-:W-:-:S04]  /*4d80*/  SHF.R.S32.HI R4, RZ, 0x1f, R3 ;  /* 0x0000001fff047819 */ /* 0x000fc80000011403 */
[----:B------:R-:W-:Y:S01]  /*4d90*/  LEA.HI R4, R4, R3, RZ, 0x6 ;  /* 0x0000000304047211 */ /* 0x000fe200078f30ff */
[C---:B-1----:R-:W-:Y:S02]  /*4da0*/  IMAD.SHL.U32 R11, R12.reuse, 0x8, RZ ;  /* 0x000000080c0b7824 */ /* 0x042fe400078e00ff */
[----:B------:R-:W-:Y:S01]  /*4db0*/  IMAD.SHL.U32 R12, R12, 0x100, RZ ;  /* 0x000001000c0c7824 */ /* 0x000fe200078e00ff */
[----:B------:R-:W-:Y:S01]  /*4dc0*/  SHF.R.S32.HI R9, RZ, 0x6, R4 ;  /* 0x00000006ff097819 */ /* 0x000fe20000011404 */
[----:B------:R-:W-:Y:S01]  /*4dd0*/  IMAD.MOV.U32 R3, RZ, RZ, 0x1 ;  /* 0x00000001ff037424 */ /* 0x000fe200078e00ff */
[----:B------:R-:W-:Y:S02]  /*4de0*/  LOP3.LUT R11, R11, 0x38, RZ, 0xc0, !PT ;  /* 0x000000380b0b7812 */ /* 0x000fe400078ec0ff */
[----:B------:R-:W-:Y:S01]  /*4df0*/  LOP3.LUT R12, R12, 0x700, RZ, 0xc0, !PT ;  /* 0x000007000c0c7812 */ /* 0x000fe200078ec0ff */
[----:B------:R-:W-:-:S07]  /*4e00*/  VIADD R13, R9, 0x1 ;  /* 0x00000001090d7836 */ /* 0x000fce0000000000 */
.L_x_113:
[----:B------:R-:W-:-:S03]  /*4e10*/  UMOV UR7, 0xffffffff ;  /* 0xffffffff00077882 */ /* 0x000fc60000000000 */
[----:B------:R-:W-:Y:S05]  /*4e20*/  BRA.DIV UR7, `(.L_x_103) ;  /* 0x0000000e07d87947 */ /* 0x000fea000b800000 */
[----:B------:R-:W-:-:S13]  /*4e30*/  ELECT P6, URZ, PT ;  /* 0x00000000003f782f */ /* 0x000fda00038c0000 */
.L_x_124:
[----:B------:R-:W0:Y:S01]  /*4e40*/  LDC R4, c[0x0][0x28c] ;  /* 0x0000a300ff047b82 */ /* 0x000e220000000800 */
[----:B------:R-:W-:Y:S01]  /*4e50*/  BSSY B1, `(.L_x_104) ;  /* 0x0000044000017945 */ /* 0x000fe20003800000 */
[----:B0-----:R-:W-:-:S13]  /*4e60*/  ISETP.LT.OR P6, PT, R4, 0x1, !P6 ;  /* 0x000000010400780c */ /* 0x001fda00077c1670 */
[----:B------:R-:W-:Y:S05]  /*4e70*/  @P6 BRA `(.L_x_105) ;  /* 0x0000000400046947 */ /* 0x000fea0003800000 */
[----:B------:R-:W-:Y:S02]  /*4e80*/  IMAD R20, R20, 0x40, R11 ;  /* 0x0000004014147824 */ /* 0x000fe400078e020b */
[----:B------:R-:W-:Y:S02]  /*4e90*/  IMAD.SHL.U32 R21, R21, 0x80, RZ ;  /* 0x0000008015157824 */ /* 0x000fe400078e00ff */
[----:B------:R-:W-:Y:S02]  /*4ea0*/  IMAD.MOV.U32 R24, RZ, RZ, RZ ;  /* 0x000000ffff187224 */ /* 0x000fe400078e00ff */
[----:B------:R-:W-:Y:S02]  /*4eb0*/  IMAD.MOV.U32 R4, RZ, RZ, R13 ;  /* 0x000000ffff047224 */ /* 0x000fe400078e000d */
[----:B------:R-:W-:Y:S02]  /*4ec0*/  IMAD.MOV.U32 R5, RZ, RZ, R3 ;  /* 0x000000ffff057224 */ /* 0x000fe400078e0003 */
[----:B------:R-:W-:-:S07]  /*4ed0*/  IMAD.MOV.U32 R7, RZ, RZ, R8 ;  /* 0x000000ffff077224 */ /* 0x000fce00078e0008 */
.L_x_108:
[----:B------:R-:W0:Y:S01]  /*4ee0*/  S2R R15, SR_CgaCtaId ;  /* 0x00000000000f7919 */ /* 0x000e220000008800 */
[----:B------:R-:W-:Y:S02]  /*4ef0*/  MOV R14, 0x400 ;  /* 0x00000400000e7802 */ /* 0x000fe40000000f00 */
[----:B------:R-:W-:Y:S02]  /*4f00*/  ISETP.NE.AND P1, PT, R0, RZ, PT ;  /* 0x000000ff0000720c */ /* 0x000fe40003f25270 */
[----:B0-----:R-:W-:Y:S02]  /*4f10*/  LEA R22, R15, R14, 0x18 ;  /* 0x0000000e0f167211 */ /* 0x001fe400078ec0ff */
[----:B------:R-:W-:-:S09]  /*4f20*/  SHF.L.U32 R14, R5, 0x1f, RZ ;  /* 0x0000001f050e7819 */ /* 0x000fd200000006ff */
[----:B------:R-:W0:Y:S01]  /*4f30*/  @!P1 LDC R15, c[0x0][0x500] ;  /* 0x00014000ff0f9b82 */ /* 0x000e220000000800 */
[----:B------:R-:W-:-:S04]  /*4f40*/  IMAD R23, R7, 0x8, R22 ;  /* 0x0000000807177824 */ /* 0x000fc800078e0216 */
[----:B------:R-:W1:Y:S02]  /*4f50*/  SYNCS.PHASECHK.TRANS64.TRYWAIT P0, [R23+URZ+0x20], R14 ;  /* 0x0000200e170075a7 */ /* 0x000e64000800017f */
[----:B-1----:R-:W-:Y:S05]  /*4f60*/  @!P0 BRA `(.L_x_106) ;  /* 0x0000000c00a88947 */ /* 0x002fea0003800000 */
.L_x_125:
[----:B-1----:R-:W-:Y:S01]  /*4f70*/  PRMT R14, R19, 0x9910, RZ ;  /* 0x00009910130e7816 */ /* 0x002fe200000000ff */
[----:B0-----:R0:W-:Y:S03]  /*4f80*/  @!P1 SYNCS.ARRIVE.TRANS64 RZ, [R23+URZ], R15 ;  /* 0x0000000f17ff99a7 */ /* 0x0011e6000800003f */
[----:B------:R-:W-:-:S13]  /*4f90*/  ISETP.NE.AND P0, PT, R14, 0x2, PT ;  /* 0x000000020e00780c */ /* 0x000fda0003f05270 */
[----:B0-----:R-:W-:Y:S05]  /*4fa0*/  @P0 BRA `(.L_x_107) ;  /* 0x0000000000040947 */ /* 0x001fea0003800000 */
[----:B------:R-:W-:Y:S01]  /*4fb0*/  BPT.TRAP 0x1 ;  /* 0x000000040000795c */ /* 0x000fe20000300000 */
.L_x_107:
[----:B------:R-:W-:Y:S01]  /*4fc0*/  IMAD R14, R7, 0x8000, R22 ;  /* 0x00008000070e7824 */ /* 0x000fe200078e0216 */
[----:B------:R-:W-:Y:S01]  /*4fd0*/  R2UR UR34, R24 ;  /* 0x00000000182272ca */ /* 0x000fe200000e0000 */
[----:B------:R-:W-:Y:S01]  /*4fe0*/  VIADD R4, R4, 0xffffffff ;  /* 0xffffffff04047836 */ /* 0x000fe20000000000 */
[----:B------:R-:W-:Y:S01]  /*4ff0*/  R2UR UR33, R23 ;  /* 0x00000000172172ca */ /* 0x000fe200000e0000 */
[----:B------:R-:W-:Y:S01]  /*5000*/  UIADD3 UR14, UP0, UR30, 0xf0, URZ ;  /* 0x000000f01e0e7890 */ /* 0x000fe2000ff1e03f */
[----:B------:R-:W-:Y:S01]  /*5010*/  R2UR UR24, R14 ;  /* 0x000000000e1872ca */ /* 0x000fe200000e0000 */
[----:B------:R-:W-:Y:S01]  /*5020*/  IMAD R14, R7, 0x1000, R12 ;  /* 0x00001000070e7824 */ /* 0x000fe200078e020c */
[----:B------:R-:W-:Y:S01]  /*5030*/  R2UR UR36, R6 ;  /* 0x00000000062472ca */ /* 0x000fe200000e0000 */
[----:B------:R-:W-:Y:S01]  /*5040*/  UIADD3 UR42, UP1, UR30, 0x1f0, URZ ;  /* 0x000001f01e2a7890 */ /* 0x000fe2000ff3e03f */
[----:B------:R-:W-:Y:S01]  /*5050*/  R2UR UR35, R21 ;  /* 0x00000000152372ca */ /* 0x000fe200000e0000 */
[----:B------:R-:W-:Y:S01]  /*5060*/  IMAD R14, R14, 0x4, R22 ;  /* 0x000000040e0e7824 */ /* 0x000fe200078e0216 */
[----:B------:R-:W-:Y:S01]  /*5070*/  R2UR UR19, R20 ;  /* 0x00000000141372ca */ /* 0x000fe200000e0000 */
[----:B------:R-:W-:Y:S01]  /*5080*/  UIADD3.X UR15, URZ, UR31, URZ, UP0, !UPT ;  /* 0x0000001f3f0f7290 */ /* 0x000fe200087fe43f */
[----:B------:R-:W-:Y:S01]  /*5090*/  ISETP.GT.AND P1, PT, R4, 0x1, PT ;  /* 0x000000010400780c */ /* 0x000fe20003f24270 */
[----:B------:R-:W-:Y:S01]  /*50a0*/  UIADD3 UR26, UR34, 0x20, URZ ;  /* 0x00000020221a7890 */ /* 0x000fe2000fffe03f */
[----:B------:R-:W-:Y:S01]  /*50b0*/  R2UR UR8, R14 ;  /* 0x000000000e0872ca */ /* 0x000fe200000e0000 */
[----:B------:R-:W-:Y:S01]  /*50c0*/  UIADD3.X UR43, URZ, UR31, URZ, UP1, !UPT ;  /* 0x0000001f3f2b7290 */ /* 0x000fe20008ffe43f */
[----:B------:R-:W-:Y:S01]  /*50d0*/  VIADD R7, R7, 0x1 ;  /* 0x0000000107077836 */ /* 0x000fe20000000000 */
[----:B------:R-:W-:Y:S01]  /*50e0*/  UIADD3 UR32, UR24, 0x100, URZ ;  /* 0x0000010018207890 */ /* 0x000fe2000fffe03f */
[----:B------:R-:W-:Y:S01]  /*50f0*/  VIADD R24, R24, 0x40 ;  /* 0x0000004018187836 */ /* 0x000fe20000000000 */
[----:B------:R-:W-:Y:S01]  /*5100*/  UIADD3 UR24, UR24, 0x4100, URZ ;  /* 0x0000410018187890 */ /* 0x000fe2000fffe03f */
[----:B------:R-:W-:Y:S01]  /*5110*/  UMOV UR22, 0x0 ;  /* 0x0000000000167882 */ /* 0x000fe20000000000 */
[----:B------:R-:W-:Y:S01]  /*5120*/  UMOV UR23, 0x10000000 ;  /* 0x1000000000177882 */ /* 0x000fe20000000000 */
[----:B------:R-:W-:Y:S01]  /*5130*/  ISETP.NE.AND P0, PT, R7, 0x4, PT ;  /* 0x000000040700780c */ /* 0x000fe20003f05270 */
[----:B------:R-:W-:Y:S01]  /*5140*/  UMOV UR25, UR33 ;  /* 0x0000002100197c82 */ /* 0x000fe20008000000 */
[----:B------:R-:W-:Y:S01]  /*5150*/  UMOV UR28, UR36 ;  /* 0x00000024001c7c82 */ /* 0x000fe20008000000 */
[----:B------:R-:W-:-:S02]  /*5160*/  UMOV UR27, UR35 ;  /* 0x00000023001b7c82 */ /* 0x000fc40008000000 */
[----:B------:R-:W-:Y:S01]  /*5170*/  UIADD3 UR16, UR8, 0x20100, URZ ;  /* 0x0002010008107890 */ /* 0x000fe2000fffe03f */
[----:B------:R0:W-:Y:S01]  /*5180*/  UTMALDG.3D [UR32], [UR14], desc[UR22] ;  /* 0x000016200e0075b4 */ /* 0x0001e20008011000 */
[----:B------:R-:W-:Y:S01]  /*5190*/  UIADD3 UR8, UR8, 0x22100, URZ ;  /* 0x0002210008087890 */ /* 0x000fe2000fffe03f */
[----:B------:R-:W-:Y:S01]  /*51a0*/  SEL R14, RZ, 0x1, P0 ;  /* 0x00000001ff0e7807 */ /* 0x000fe20000000000 */
[----:B------:R-:W-:Y:S01]  /*51b0*/  UMOV UR7, 0xff0000 ;  /* 0x00ff000000077882 */ /* 0x000fe20000000000 */
[----:B------:R-:W-:Y:S01]  /*51c0*/  UMOV UR17, UR33 ;  /* 0x0000002100117c82 */ /* 0x000fe20008000000 */
[----:B------:R-:W-:Y:S01]  /*51d0*/  UMOV UR18, UR34 ;  /* 0x0000002200127c82 */ /* 0x000fe20008000000 */
[----:B------:R-:W-:Y:S01]  /*51e0*/  UMOV UR20, UR36 ;  /* 0x0000002400147c82 */ /* 0x000fe20008000000 */
[----:B------:R-:W-:Y:S01]  /*51f0*/  UMOV UR9, UR33 ;  /* 0x0000002100097c82 */ /* 0x000fe20008000000 */
[----:B------:R-:W-:Y:S01]  /*5200*/  UMOV UR11, UR19 ;  /* 0x00000013000b7c82 */ /* 0x000fe20008000000 */
[----:B------:R-:W-:Y:S01]  /*5210*/  UMOV UR12, UR36 ;  /* 0x00000024000c7c82 */ /* 0x000fe20008000000 */
[----:B------:R0:W-:Y:S01]  /*5220*/  UTMALDG.3D [UR24], [UR14], desc[UR22] ;  /* 0x000016180e0075b4 */ /* 0x0001e20008011000 */
[----:B------:R-:W-:Y:S01]  /*5230*/  UMOV UR10, UR26 ;  /* 0x0000001a000a7c82 */ /* 0x000fe20008000000 */
[----:B------:R-:W-:-:S02]  /*5240*/  LOP3.LUT R5, R5, R14, RZ, 0x3c, !PT ;  /* 0x0000000e05057212 */ /* 0x000fc400078e3cff */
[----:B------:R-:W-:Y:S01]  /*5250*/  SEL R7, R7, RZ, P0 ;  /* 0x000000ff07077207 */ /* 0x000fe20000000000 */
[----:B------:R0:W-:Y:S01]  /*5260*/  UTMALDG.3D.MULTICAST [UR16], [UR42], UR7, desc[UR22] ;  /* 0x000016102a0073b4 */ /* 0x0001e20008011807 */
[----:B------:R0:W-:Y:S02]  /*5270*/  UTMALDG.3D.MULTICAST [UR8], [UR42], UR7, desc[UR22] ;  /* 0x000016082a0073b4 */ /* 0x0001e40008011807 */
[----:B0-----:R-:W-:Y:S05]  /*5280*/  @P1 BRA `(.L_x_108) ;  /* 0xfffffffc00141947 */ /* 0x001fea000383ffff */
.L_x_105:
[----:B------:R-:W-:Y:S05]  /*5290*/  BSYNC B1 ;  /* 0x0000000000017941 */ /* 0x000fea0003800000 */
.L_x_104:
[----:B------:R-:W-:Y:S01]  /*52a0*/  LOP3.LUT P1, RZ, R10, 0xff, RZ, 0xc0, !PT ;  /* 0x000000ff0aff7812 */ /* 0x000fe2000782c0ff */
[----:B------:R-:W-:Y:S01]  /*52b0*/  IMAD.IADD R8, R9, 0x1, R8 ;  /* 0x0000000109087824 */ /* 0x000fe200078e0208 */
[----:B------:R-:W-:Y:S01]  /*52c0*/  IADD3 R16, P2, R16, UR38, RZ ;  /* 0x0000002610107c10 */ /* 0x000fe2000ff5e0ff */
[----:B------:R-:W-:Y:S01]  /*52d0*/  ULDC.64 UR8, c[0x0][0x650] ;  /* 0x0001940000087ab9 */ /* 0x000fe20000000a00 */
[----:B------:R-:W-:Y:S01]  /*52e0*/  BSSY B1, `(.L_x_109) ;  /* 0x000006d000017945 */ /* 0x000fe20003800000 */
[----:B------:R-:W-:Y:S01]  /*52f0*/  IMAD.MOV.U32 R21, RZ, RZ, -0x1 ;  /* 0xffffffffff157424 */ /* 0x000fe200078e00ff */
[----:B------:R-:W-:Y:S01]  /*5300*/  SHF.R.U32.HI R4, RZ, 0x2, R8 ;  /* 0x00000002ff047819 */ /* 0x000fe20000011608 */
[----:B------:R-:W-:Y:S01]  /*5310*/  IMAD.MOV.U32 R20, RZ, RZ, -0x1 ;  /* 0xffffffffff147424 */ /* 0x000fe200078e00ff */
[----:B------:R-:W-:Y:S02]  /*5320*/  ISETP.GT.U32.AND P0, PT, R8, 0x3, PT ;  /* 0x000000030800780c */ /* 0x000fe40003f04070 */
[----:B------:R-:W-:-:S02]  /*5330*/  LOP3.LUT R4, R4, 0x1, RZ, 0xc0, !PT ;  /* 0x0000000104047812 */ /* 0x000fc400078ec0ff */
[----:B------:R-:W-:Y:S01]  /*5340*/  ISETP.LT.U32.AND P0, PT, R9, 0x4, P0 ;  /* 0x000000040900780c */ /* 0x000fe20000701070 */
[----:B------:R-:W0:Y:S01]  /*5350*/  @P1 S2R R6, SR_CgaCtaId ;  /* 0x0000000000061919 */ /* 0x000e220000008800 */
[----:B------:R-:W-:Y:S02]  /*5360*/  @P1 MOV R5, 0x400 ;  /* 0x0000040000051802 */ /* 0x000fe40000000f00 */
[----:B------:R-:W-:Y:S02]  /*5370*/  IADD3.X R17, R17, UR41, RZ, P2, !PT ;  /* 0x0000002911117c10 */ /* 0x000fe400097fe4ff */
[----:B------:R-:W-:Y:S02]  /*5380*/  ISETP.GE.U32.AND P2, PT, R16, UR8, PT ;  /* 0x0000000810007c0c */ /* 0x000fe4000bf46070 */
[----:B------:R-:W-:Y:S02]  /*5390*/  LOP3.LUT R8, R8, 0x3, RZ, 0xc0, !PT ;  /* 0x0000000308087812 */ /* 0x000fe400078ec0ff */
[----:B------:R-:W-:-:S02]  /*53a0*/  PRMT R10, RZ, 0x7610, R10 ;  /* 0x00007610ff0a7816 */ /* 0x000fc4000000000a */
[----:B0-----:R-:W-:Y:S01]  /*53b0*/  @P1 LEA R5, R6, R5, 0x18 ;  /* 0x0000000506051211 */ /* 0x001fe200078ec0ff */
[----:B------:R-:W-:-:S03]  /*53c0*/  IMAD.MOV.U32 R6, RZ, RZ, -0x1 ;  /* 0xffffffffff067424 */ /* 0x000fc600078e00ff */
[----:B------:R0:W-:Y:S01]  /*53d0*/  @P1 SYNCS.ARRIVE.TRANS64.A1T0 RZ, [R5+URZ+0x58], RZ ;  /* 0x000058ff05ff19a7 */ /* 0x0001e2000810003f */
[----:B------:R-:W-:Y:S02]  /*53e0*/  ISETP.NE.U32.AND P1, PT, R4, 0x1, PT ;  /* 0x000000010400780c */ /* 0x000fe40003f25070 */
[----:B------:R-:W-:Y:S02]  /*53f0*/  SEL R4, RZ, 0x1, !P0 ;  /* 0x00000001ff047807 */ /* 0x000fe40004000000 */
[----:B------:R-:W-:Y:S02]  /*5400*/  ISETP.GE.U32.AND.EX P0, PT, R17, UR9, PT, P2 ;  /* 0x0000000911007c0c */ /* 0x000fe4000bf06120 */
[----:B------:R-:W-:-:S04]  /*5410*/  ISETP.GT.U32.AND P1, PT, R9, 0x3, !P1 ;  /* 0x000000030900780c */ /* 0x000fc80004f24070 */
[----:B0-----:R-:W-:-:S04]  /*5420*/  SEL R5, RZ, 0x1, !P1 ;  /* 0x00000001ff057807 */ /* 0x001fc80004800000 */
[--C-:B------:R-:W-:Y:S02]  /*5430*/  LOP3.LUT R3, R5, R3, R4.reuse, 0x96, !PT ;  /* 0x0000000305037212 */ /* 0x100fe400078e9604 */
[----:B------:R-:W-:Y:S01]  /*5440*/  PRMT R4, RZ, 0x7610, R4 ;  /* 0x00007610ff047816 */ /* 0x000fe20000000004 */
[----:B------:R-:W-:Y:S06]  /*5450*/  @P0 BRA `(.L_x_110) ;  /* 0x0000000400540947 */ /* 0x000fec0003800000 */
[----:B------:R-:W0:Y:S01]  /*5460*/  S2R R15, SR_CTAID.X ;  /* 0x00000000000f7919 */ /* 0x000e220000002500 */
[----:B------:R-:W-:Y:S01]  /*5470*/  ULDC.64 UR8, c[0x0][0x628] ;  /* 0x00018a0000087ab9 */ /* 0x000fe20000000a00 */
[----:B------:R-:W-:Y:S01]  /*5480*/  ULDC UR10, c[0x0][0x630] ;  /* 0x00018c00000a7ab9 */ /* 0x000fe20000000800 */
[----:B------:R-:W-:Y:S01]  /*5490*/  ISETP.NE.U32.AND P0, PT, RZ, UR8, PT ;  /* 0x00000008ff007c0c */ /* 0x000fe2000bf05070 */
[----:B------:R-:W1:Y:S01]  /*54a0*/  S2R R20, SR_CTAID.Y ;  /* 0x0000000000147919 */ /* 0x000e620000002600 */
[----:B------:R-:W-:Y:S01]  /*54b0*/  ULDC UR11, c[0x0][0x150] ;  /* 0x00005400000b7ab9 */ /* 0x000fe20000000800 */
[----:B------:R-:W-:Y:S01]  /*54c0*/  IMAD.MOV.U32 R4, RZ, RZ, R16 ;  /* 0x000000ffff047224 */ /* 0x000fe200078e0010 */
[----:B------:R-:W-:Y:S01]  /*54d0*/  ISETP.NE.AND.EX P0, PT, RZ, UR9, PT, P0 ;  /* 0x00000009ff007c0c */ /* 0x000fe2000bf05300 */
[----:B------:R-:W-:Y:S01]  /*54e0*/  IMAD.MOV.U32 R5, RZ, RZ, R17 ;  /* 0x000000ffff057224 */ /* 0x000fe200078e0011 */
[----:B0-----:R-:W-:-:S11]  /*54f0*/  I2FP.F32.U32 R22, R15 ;  /* 0x0000000f00167245 */ /* 0x001fd60000201000 */
[----:B------:R-:W-:Y:S05]  /*5500*/  @!P0 BRA `(.L_x_111) ;  /* 0x0000000000288947 */ /* 0x000fea0003800000 */
[----:B------:R-:W-:Y:S02]  /*5510*/  ULDC UR7, c[0x0][0x634] ;  /* 0x00018d0000077ab9 */ /* 0x000fe40000000800 */
[----:B------:R-:W-:-:S05]  /*5520*/  IADD3 R5, P0, R16, UR7, RZ ;  /* 0x0000000710057c10 */ /* 0x000fca000ff1e0ff */
[----:B------:R-:W-:-:S04]  /*5530*/  IMAD.X R21, RZ, RZ, R17, P0 ;  /* 0x000000ffff157224 */ /* 0x000fc800000e0611 */
[----:B------:R-:W-:-:S04]  /*5540*/  IMAD.WIDE.U32 R6, R21, UR8, RZ ;  /* 0x0000000815067c25 */ /* 0x000fc8000f8e00ff */
[----:B------:R-:W-:-:S04]  /*5550*/  IMAD.WIDE.U32 R6, P0, R5, UR9, R6 ;  /* 0x0000000905067c25 */ /* 0x000fc8000f800006 */
[----:B------:R-:W-:-:S04]  /*5560*/  IMAD.WIDE.U32 R4, R5, UR8, RZ ;  /* 0x0000000805047c25 */ /* 0x000fc8000f8e00ff */
[----:B------:R-:W-:Y:S01]  /*5570*/  IMAD.MOV.U32 R4, RZ, RZ, R7 ;  /* 0x000000ffff047224 */ /* 0x000fe200078e0007 */
[----:B------:R-:W-:Y:S01]  /*5580*/  IADD3 RZ, P1, R5, R6, RZ ;  /* 0x0000000605ff7210 */ /* 0x000fe20007f3e0ff */
[----:B------:R-:W-:-:S04]  /*5590*/  IMAD.X R5, RZ, RZ, RZ, P0 ;  /* 0x000000ffff057224 */ /* 0x000fc800000e06ff */
[----:B------:R-:W-:-:S08]  /*55a0*/  IMAD.WIDE.U32.X R4, R21, UR9, R4, P1 ;  /* 0x0000000915047c25 */ /* 0x000fd000088e0404 */
.L_x_111:
[--C-:B------:R-:W-:Y:S01]  /*55b0*/  SHF.R.U64 R14, R4, UR10, R5.reuse ;  /* 0x0000000a040e7c19 */ /* 0x100fe20008001205 */
[----:B------:R-:W-:Y:S01]  /*55c0*/  FMUL R22, R22, UR11 ;  /* 0x0000000b16167c20 */ /* 0x000fe20008400000 */
[----:B------:R-:W-:Y:S01]  /*55d0*/  SHF.R.U32.HI R4, RZ, UR10, R5 ;  /* 0x0000000aff047c19 */ /* 0x000fe20008011605 */
[----:B------:R-:W0:Y:S01]  /*55e0*/  LDC R6, c[0x0][0x144] ;  /* 0x00005100ff067b82 */ /* 0x000e220000000800 */
[----:B------:R-:W-:Y:S01]  /*55f0*/  IADD3 R5, P0, RZ, -R14, RZ ;  /* 0x8000000eff057210 */ /* 0x000fe20007f1e0ff */
[----:B------:R-:W-:Y:S01]  /*5600*/  ULDC UR7, c[0x0][0x154] ;  /* 0x0000550000077ab9 */ /* 0x000fe20000000800 */
[----:B-1----:R-:W-:Y:S01]  /*5610*/  I2FP.F32.U32 R7, R20 ;  /* 0x0000001400077245 */ /* 0x002fe20000201000 */
[----:B------:R-:W1:Y:S01]  /*5620*/  F2I.U32.TRUNC.NTZ R22, R22 ;  /* 0x0000001600167305 */ /* 0x000e62000020f000 */
[----:B------:R-:W-:Y:S01]  /*5630*/  ULDC.64 UR8, c[0x0][0x620] ;  /* 0x0001880000087ab9 */ /* 0x000fe20000000a00 */
[----:B------:R-:W-:Y:S01]  /*5640*/  IMAD.X R4, RZ, RZ, ~R4, P0 ;  /* 0x000000ffff047224 */ /* 0x000fe200000e0e04 */
[----:B------:R-:W-:Y:S01]  /*5650*/  ISETP.NE.AND P2, PT, R2, 0x1, PT ;  /* 0x000000010200780c */ /* 0x000fe20003f45270 */
[----:B------:R-:W-:Y:S01]  /*5660*/  FMUL R23, R7, UR7 ;  /* 0x0000000707177c20 */ /* 0x000fe20008400000 */
[----:B------:R-:W2:Y:S01]  /*5670*/  LDC R25, c[0x0][0x148] ;  /* 0x00005200ff197b82 */ /* 0x000ea20000000800 */
[----:B------:R-:W-:Y:S01]  /*5680*/  IMAD R4, R4, UR8, RZ ;  /* 0x0000000804047c24 */ /* 0x000fe2000f8e02ff */
[----:B------:R-:W-:-:S03]  /*5690*/  ULDC UR7, c[0x0][0x618] ;  /* 0x0001860000077ab9 */ /* 0x000fc60000000800 */
[----:B------:R-:W3:Y:S01]  /*56a0*/  F2I.U32.TRUNC.NTZ R23, R23 ;  /* 0x0000001700177305 */ /* 0x000ee2000020f000 */
[C---:B------:R-:W-:Y:S02]  /*56b0*/  IMAD R7, R5.reuse, UR9, R4 ;  /* 0x0000000905077c24 */ /* 0x040fe4000f8e0204 */
[----:B------:R-:W-:Y:S01]  /*56c0*/  IMAD.WIDE.U32 R4, R5, UR8, R16 ;  /* 0x0000000805047c25 */ /* 0x000fe2000f8e0010 */
[----:B------:R-:W-:Y:S02]  /*56d0*/  ULDC.64 UR8, c[0x0][0x640] ;  /* 0x0001900000087ab9 */ /* 0x000fe40000000a00 */
[----:B------:R-:W-:Y:S01]  /*56e0*/  ISETP.NE.U32.AND P0, PT, RZ, UR8, PT ;  /* 0x00000008ff007c0c */ /* 0x000fe2000bf05070 */
[----:B------:R-:W-:Y:S02]  /*56f0*/  IMAD.IADD R5, R5, 0x1, R7 ;  /* 0x0000000105057824 */ /* 0x000fe400078e0207 */
[----:B-1----:R-:W-:Y:S01]  /*5700*/  IMAD.MOV R22, RZ, RZ, -R22 ;  /* 0x000000ffff167224 */ /* 0x002fe200078e0a16 */
[----:B------:R-:W-:-:S02]  /*5710*/  ISETP.NE.AND.EX P0, PT, RZ, UR9, PT, P0 ;  /* 0x00000009ff007c0c */ /* 0x000fc4000bf05300 */
[----:B------:R-:W-:Y:S01]  /*5720*/  SHF.R.U64 R21, R4, UR7, R5 ;  /* 0x0000000704157c19 */ /* 0x000fe20008001205 */
[----:B0-----:R-:W-:Y:S01]  /*5730*/  IMAD R15, R6, R22, R15 ;  /* 0x00000016060f7224 */ /* 0x001fe200078e020f */
[----:B------:R-:W-:Y:S01]  /*5740*/  SHF.R.U32.HI R4, RZ, UR7, R5 ;  /* 0x00000007ff047c19 */ /* 0x000fe20008011605 */
[----:B------:R-:W-:Y:S01]  /*5750*/  ULDC UR7, c[0x0][0x608] ;  /* 0x0001820000077ab9 */ /* 0x000fe20000000800 */
[----:B---3--:R-:W-:Y:S02]  /*5760*/  IMAD.MOV R6, RZ, RZ, -R23 ;  /* 0x000000ffff067224 */ /* 0x008fe400078e0a17 */
[--C-:B------:R-:W-:Y:S02]  /*5770*/  SHF.R.U64 R22, R21, UR7, R4.reuse ;  /* 0x0000000715167c19 */ /* 0x100fe40008001204 */
[----:B------:R-:W-:Y:S01]  /*5780*/  SHF.R.U32.HI R5, RZ, UR7, R4 ;  /* 0x00000007ff057c19 */ /* 0x000fe20008011604 */
[----:B------:R-:W-:Y:S01]  /*5790*/  ULDC UR7, c[0x0][0x658] ;  /* 0x0001960000077ab9 */ /* 0x000fe20000000800 */
[----:B--2---:R-:W-:-:S02]  /*57a0*/  @P2 IMAD R15, R25, R6, R20 ;  /* 0x00000006190f2224 */ /* 0x004fc400078e0214 */
[--C-:B------:R-:W-:Y:S02]  /*57b0*/  SHF.R.U64 R20, R22, UR7, R5.reuse ;  /* 0x0000000716147c19 */ /* 0x100fe40008001205 */
[----:B------:R-:W-:-:S03]  /*57c0*/  SHF.R.U32.HI R23, RZ, UR7, R5 ;  /* 0x00000007ff177c19 */ /* 0x000fc60008011605 */
[----:B------:R-:W-:Y:S02]  /*57d0*/  IMAD.MOV.U32 R6, RZ, RZ, R20 ;  /* 0x000000ffff067224 */ /* 0x000fe400078e0014 */
[----:B------:R-:W-:Y:S01]  /*57e0*/  IMAD.MOV.U32 R5, RZ, RZ, R23 ;  /* 0x000000ffff057224 */ /* 0x000fe200078e0017 */
[----:B------:R-:W-:Y:S06]  /*57f0*/  @!P0 BRA `(.L_x_112) ;  /* 0x00000000002c8947 */ /* 0x000fec0003800000 */
        /* <DEDUP_REMOVED lines=9> */
[----:B------:R-:W-:-:S04]  /*5890*/  IMAD.WIDE.U32.X R4, R23, UR9, R4, P1 ;  /* 0x0000000917047c25 */ /* 0x000fc800088e0404 */
[----:B------:R-:W-:-:S07]  /*58a0*/  IMAD.MOV.U32 R6, RZ, RZ, R4 ;  /* 0x000000ffff067224 */ /* 0x000fce00078e0004 */
.L_x_112:
[----:B------:R-:W-:Y:S01]  /*58b0*/  ULDC UR7, c[0x0][0x648] ;  /* 0x0001920000077ab9 */ /* 0x000fe20000000800 */
[----:B------:R-:W-:Y:S01]  /*58c0*/  LOP3.LUT R4, R22, UR6, RZ, 0xc0, !PT ;  /* 0x0000000616047c12 */ /* 0x000fe2000f8ec0ff */
[----:B------:R-:W-:Y:S01]  /*58d0*/  ULDC UR8, c[0x0][0x610] ;  /* 0x0001840000087ab9 */ /* 0x000fe20000000800 */
[----:B------:R-:W-:Y:S01]  /*58e0*/  SHF.R.U64 R5, R6, UR7, R5 ;  /* 0x0000000706057c19 */ /* 0x000fe20008001205 */
[----:B------:R-:W-:Y:S01]  /*58f0*/  ULDC UR7, c[0x0][0x638] ;  /* 0x00018e0000077ab9 */ /* 0x000fe20000000800 */
[----:B------:R-:W-:-:S03]  /*5900*/  LOP3.LUT R21, R21, UR4, RZ, 0xc0, !PT ;  /* 0x0000000415157c12 */ /* 0x000fc6000f8ec0ff */
[----:B------:R-:W-:Y:S02]  /*5910*/  IMAD.MOV R7, RZ, RZ, -R5 ;  /* 0x000000ffff077224 */ /* 0x000fe400078e0a05 */
[----:B------:R-:W-:Y:S02]  /*5920*/  IMAD R4, R5, UR5, R4 ;  /* 0x0000000505047c24 */ /* 0x000fe4000f8e0204 */
[----:B------:R-:W-:Y:S01]  /*5930*/  IMAD R20, R7, UR7, R20 ;  /* 0x0000000707147c24 */ /* 0x000fe2000f8e0214 */
[----:B------:R-:W-:Y:S01]  /*5940*/  ULDC UR7, c[0x0][0x600] ;  /* 0x0001800000077ab9 */ /* 0x000fe20000000800 */
[----:B------:R-:W-:Y:S02]  /*5950*/  IMAD R15, R4, UR8, R15 ;  /* 0x00000008040f7c24 */ /* 0x000fe4000f8e020f */
[----:B------:R-:W-:Y:S02]  /*5960*/  IMAD R6, R20, UR7, R21 ;  /* 0x0000000714067c24 */ /* 0x000fe4000f8e0215 */
[----:B------:R-:W-:-:S03]  /*5970*/  IMAD.MOV.U32 R4, RZ, RZ, 0x1 ;  /* 0x00000001ff047424 */ /* 0x000fc600078e00ff */
[----:B------:R-:W-:Y:S02]  /*5980*/  SEL R20, R6, R15, !P2 ;  /* 0x0000000f06147207 */ /* 0x000fe40005000000 */
[----:B------:R-:W-:Y:S01]  /*5990*/  SEL R21, R15, R6, !P2 ;  /* 0x000000060f157207 */ /* 0x000fe20005000000 */
[----:B------:R-:W-:-:S07]  /*59a0*/  IMAD.MOV.U32 R6, RZ, RZ, R14 ;  /* 0x000000ffff067224 */ /* 0x000fce00078e000e */
.L_x_110:
[----:B------:R-:W-:Y:S05]  /*59b0*/  BSYNC B1 ;  /* 0x0000000000017941 */ /* 0x000fea0003800000 */
.L_x_109:
[----:B------:R-:W-:-:S13]  /*59c0*/  LOP3.LUT P0, RZ, R4, 0xff, RZ, 0xc0, !PT ;  /* 0x000000ff04ff7812 */ /* 0x000fda000780c0ff */
[----:B------:R-:W-:Y:S05]  /*59d0*/  @P0 BRA `(.L_x_113) ;  /* 0xfffffff4000c0947 */ /* 0x000fea000383ffff */
[----:B------:R-:W-:Y:S05]  /*59e0*/  BSYNC B0 ;  /* 0x0000000000007941 */ /* 0x000fea0003800000 */
.L_x_102:
[----:B------:R-:W-:-:S03]  /*59f0*/  UMOV UR7, 0xffffffff ;  /* 0xffffffff00077882 */ /* 0x000fc60000000000 */
[----:B------:R-:W-:Y:S05]  /*5a00*/  BRA.DIV UR7, `(.L_x_114) ;  /* 0x0000000607147947 */ /* 0x000fea000b800000 */
[----:B------:R-:W-:-:S13]  /*5a10*/  ELECT P6, URZ, PT ;  /* 0x00000000003f782f */ /* 0x000fda00038c0000 */
.L_x_128:
[----:B------:R-:W-:Y:S04]  /*5a20*/  BSSY B0, `(.L_x_115) ;  /* 0x000002b000007945 */ /* 0x000fe80003800000 */
[----:B------:R-:W-:Y:S05]  /*5a30*/  @!P6 BRA `(.L_x_116) ;  /* 0x0000000000a4e947 */ /* 0x000fea0003800000 */
[----:B------:R-:W-:-:S04]  /*5a40*/  LOP3.LUT R18, R18, 0x2, RZ, 0xfc, !PT ;  /* 0x0000000212127812 */ /* 0x000fc800078efcff */
[----:B------:R-:W-:-:S13]  /*5a50*/  ISETP.NE.AND P0, PT, R18, 0x3, PT ;  /* 0x000000031200780c */ /* 0x000fda0003f05270 */
[----:B------:R-:W-:Y:S05]  /*5a60*/  @!P0 BRA `(.L_x_117) ;  /* 0x0000000000048947 */ /* 0x000fea0003800000 */
[----:B------:R-:W-:Y:S01]  /*5a70*/  BPT.TRAP 0x1 ;  /* 0x000000040000795c */ /* 0x000fe20000300000 */
.L_x_117:
[----:B------:R-:W0:Y:S01]  /*5a80*/  S2R R5, SR_CgaCtaId ;  /* 0x0000000000057919 */ /* 0x000e220000008800 */
[----:B------:R-:W-:Y:S02]  /*5a90*/  MOV R0, 0x400 ;  /* 0x0000040000007802 */ /* 0x000fe40000000f00 */
[----:B------:R-:W-:Y:S02]  /*5aa0*/  SHF.L.U32 R2, R3, 0x1f, RZ ;  /* 0x0000001f03027819 */ /* 0x000fe400000006ff */
[----:B0-----:R-:W-:-:S05]  /*5ab0*/  LEA R5, R5, R0, 0x18 ;  /* 0x0000000005057211 */ /* 0x001fca00078ec0ff */
[----:B------:R-:W-:-:S04]  /*5ac0*/  VIADD R5, R5, 0x20 ;  /* 0x0000002005057836 */ /* 0x000fc80000000000 */
[C---:B------:R-:W-:Y:S02]  /*5ad0*/  IMAD R7, R8.reuse, 0x8, R5 ;  /* 0x0000000808077824 */ /* 0x040fe400078e0205 */
[----:B------:R-:W-:Y:S02]  /*5ae0*/  VIADD R8, R8, 0x1 ;  /* 0x0000000108087836 */ /* 0x000fe40000000000 */
[----:B------:R-:W0:Y:S03]  /*5af0*/  SYNCS.PHASECHK.TRANS64.TRYWAIT P0, [R7+URZ], R2 ;  /* 0x00000002070075a7 */ /* 0x000e26000800017f */
[----:B------:R-:W-:-:S04]  /*5b00*/  ISETP.NE.AND P1, PT, R8, 0x4, PT ;  /* 0x000000040800780c */ /* 0x000fc80003f25270 */
[----:B------:R-:W-:Y:S02]  /*5b10*/  SEL R0, RZ, 0x1, P1 ;  /* 0x00000001ff007807 */ /* 0x000fe40000800000 */
[----:B------:R-:W-:Y:S02]  /*5b20*/  SEL R8, R8, RZ, P1 ;  /* 0x000000ff08087207 */ /* 0x000fe40000800000 */
[----:B------:R-:W-:-:S03]  /*5b30*/  LOP3.LUT R9, R3, R0, RZ, 0x3c, !PT ;  /* 0x0000000003097212 */ /* 0x000fc600078e3cff */
[----:B------:R-:W-:Y:S01]  /*5b40*/  IMAD R6, R8, 0x8, R5 ;  /* 0x0000000808067824 */ /* 0x000fe200078e0205 */
[----:B------:R-:W-:Y:S01]  /*5b50*/  SHF.L.U32 R3, R9, 0x1f, RZ ;  /* 0x0000001f09037819 */ /* 0x000fe200000006ff */
[----:B0-----:R-:W-:Y:S06]  /*5b60*/  @!P0 BRA `(.L_x_118) ;  /* 0x0000000000dc8947 */ /* 0x001fec0003800000 */
.L_x_129:
[----:B------:R-:W1:Y:S01]  /*5b70*/  SYNCS.PHASECHK.TRANS64.TRYWAIT P0, [R6+URZ], R3 ;  /* 0x00000003060075a7 */ /* 0x000e62000800017f */
[----:B------:R-:W-:-:S05]  /*5b80*/  VIADD R0, R8, 0x1 ;  /* 0x0000000108007836 */ /* 0x000fca0000000000 */
[----:B------:R-:W-:-:S04]  /*5b90*/  ISETP.NE.AND P1, PT, R0, 0x4, PT ;  /* 0x000000040000780c */ /* 0x000fc80003f25270 */
[----:B0-----:R-:W-:Y:S02]  /*5ba0*/  SEL R2, RZ, 0x1, P1 ;  /* 0x00000001ff027807 */ /* 0x001fe40000800000 */
[----:B------:R-:W-:Y:S02]  /*5bb0*/  SEL R0, R0, RZ, P1 ;  /* 0x000000ff00007207 */ /* 0x000fe40000800000 */
[----:B------:R-:W-:-:S03]  /*5bc0*/  LOP3.LUT R9, R9, R2, RZ, 0x3c, !PT ;  /* 0x0000000209097212 */ /* 0x000fc600078e3cff */
[----:B------:R-:W-:Y:S01]  /*5bd0*/  IMAD R7, R0, 0x8, R5 ;  /* 0x0000000800077824 */ /* 0x000fe200078e0205 */
[----:B------:R-:W-:Y:S01]  /*5be0*/  SHF.L.U32 R4, R9, 0x1f, RZ ;  /* 0x0000001f09047819 */ /* 0x000fe200000006ff */
[----:B-1----:R-:W-:Y:S06]  /*5bf0*/  @!P0 BRA `(.L_x_119) ;  /* 0x0000000000cc8947 */ /* 0x002fec0003800000 */
.L_x_130:
[----:B------:R-:W1:Y:S01]  /*5c00*/  SYNCS.PHASECHK.TRANS64.TRYWAIT P0, [R7+URZ], R4 ;  /* 0x00000004070075a7 */ /* 0x000e62000800017f */
[----:B------:R-:W-:-:S05]  /*5c10*/  VIADD R0, R0, 0x1 ;  /* 0x0000000100007836 */ /* 0x000fca0000000000 */
[----:B------:R-:W-:-:S04]  /*5c20*/  ISETP.NE.AND P1, PT, R0, 0x4, PT ;  /* 0x000000040000780c */ /* 0x000fc80003f25270 */
[----:B------:R-:W-:Y:S02]  /*5c30*/  SEL R2, RZ, 0x1, P1 ;  /* 0x00000001ff027807 */ /* 0x000fe40000800000 */
[----:B------:R-:W-:Y:S02]  /*5c40*/  SEL R0, R0, RZ, P1 ;  /* 0x000000ff00007207 */ /* 0x000fe40000800000 */
[----:B------:R-:W-:Y:S01]  /*5c50*/  LOP3.LUT R2, R9, R2, RZ, 0x3c, !PT ;  /* 0x0000000209027212 */ /* 0x000fe200078e3cff */
[----:B-1----:R-:W-:Y:S06]  /*5c60*/  @!P0 BRA `(.L_x_120) ;  /* 0x0000000000c48947 */ /* 0x002fec0003800000 */
.L_x_131:
[----:B------:R-:W-:Y:S01]  /*5c70*/  IMAD R5, R0, 0x8, R5 ;  /* 0x0000000800057824 */ /* 0x000fe200078e0205 */
[----:B------:R-:W-:-:S07]  /*5c80*/  SHF.L.U32 R0, R2, 0x1f, RZ ;  /* 0x0000001f02007819 */ /* 0x000fce00000006ff */
.L_x_121:
[----:B--2---:R2:W3:Y:S02]  /*5c90*/  SYNCS.PHASECHK.TRANS64.TRYWAIT P0, [R5+URZ], R0 ;  /* 0x00000000050075a7 */ /* 0x0044e4000800017f */
[----:B---3--:R-:W-:Y:S05]  /*5ca0*/  @!P0 NANOSLEEP.SYNCS 0x989680 ;  /* 0x009896800000895d */ /* 0x008fea0003900000 */
[----:B------:R-:W3:Y:S02]  /*5cb0*/  @!P0 SYNCS.PHASECHK.TRANS64 P0, [R5+URZ], R0 ;  /* 0x00000000050085a7 */ /* 0x000ee4000800007f */
[----:B---3--:R-:W-:Y:S05]  /*5cc0*/  @!P0 BRA `(.L_x_121) ;  /* 0xfffffffc00f08947 */ /* 0x008fea000383ffff */
.L_x_116:
[----:B------:R-:W-:Y:S05]  /*5cd0*/  BSYNC B0 ;  /* 0x0000000000007941 */ /* 0x000fea0003800000 */
.L_x_115:
[----:B------:R-:W-:Y:S05]  /*5ce0*/  EXIT ;  /* 0x000000000000794d */ /* 0x000fea0003800000 */
.L_x_21:
[----:B-1----:R1:W2:Y:S02]  /*5cf0*/  SYNCS.PHASECHK.TRANS64.TRYWAIT P1, [R3+URZ], R0 ;  /* 0x00000000030075a7 */ /* 0x0022a4000802017f */
[----:B--2---:R-:W-:Y:S05]  /*5d00*/  @!P1 NANOSLEEP.SYNCS 0x989680 ;  /* 0x009896800000995d */ /* 0x004fea0003900000 */
[----:B------:R-:W2:Y:S02]  /*5d10*/  @!P1 SYNCS.PHASECHK.TRANS64 P1, [R3+URZ], R0 ;  /* 0x00000000030095a7 */ /* 0x000ea4000802007f */
[----:B--2---:R-:W-:Y:S05]  /*5d20*/  @!P1 BRA `(.L_x_21) ;  /* 0xfffffffc00f09947 */ /* 0x004fea000383ffff */
[----:B------:R-:W-:Y:S05]  /*5d30*/  BRA `(.L_x_20) ;  /* 0xffffffb8009c7947 */ /* 0x000fea000383ffff */
.L_x_26:
[----:B-1----:R1:W2:Y:S02]  /*5d40*/  SYNCS.PHASECHK.TRANS64.TRYWAIT P1, [R5+URZ], R4 ;  /* 0x00000004050075a7 */ /* 0x0022a4000802017f */
[----:B--2---:R-:W-:Y:S05]  /*5d50*/  @!P1 NANOSLEEP.SYNCS 0x989680 ;  /* 0x009896800000995d */ /* 0x004fea0003900000 */
[----:B------:R-:W2:Y:S02]  /*5d60*/  @!P1 SYNCS.PHASECHK.TRANS64 P1, [R5+URZ], R4 ;  /* 0x00000004050095a7 */ /* 0x000ea4000802007f */
[----:B--2---:R-:W-:Y:S05]  /*5d70*/  @!P1 BRA `(.L_x_26) ;  /* 0xfffffffc00f09947 */ /* 0x004fea000383ffff */
[----:B------:R-:W-:Y:S05]  /*5d80*/  BRA `(.L_x_25) ;  /* 0xffffffbc00e87947 */ /* 0x000fea000383ffff */
.L_x_103:
[----:B------:R-:W-:Y:S01]  /*5d90*/  BSSY B1, `(.L_x_122) ;  /* 0x0000006000017945 */ /* 0x000fe20003800000 */
[----:B------:R-:W-:-:S07]  /*5da0*/  IMAD.MOV.U32 R15, RZ, RZ, -0x1 ;  /* 0xffffffffff0f7424 */ /* 0x000fce00078e00ff */
[----:B------:R-:W-:Y:S05]  /*5db0*/  WARPSYNC.COLLECTIVE R15, `(.L_x_123) ;  /* 0x000000000f0c7348 */ /* 0x000fea0003c00000 */
[----:B------:R-:W-:Y:S02]  /*5dc0*/  ELECT P6, UR62, PT ;  /* 0x00000000003e782f */ /* 0x000fe400038c0000 */
[----:B------:R-:W-:Y:S01]  /*5dd0*/  MOV R14, UR62 ;  /* 0x0000003e000e7c02 */ /* 0x000fe20008000f00 */
[----:B------:R-:W-:Y:S10]  /*5de0*/  ENDCOLLECTIVE ;  /* 0x000000000000791b */ /* 0x000ff40003800000 */
.L_x_123:
[----:B------:R-:W-:Y:S05]  /*5df0*/  BSYNC B1 ;  /* 0x0000000000017941 */ /* 0x000fea0003800000 */
.L_x_122:
[----:B------:R-:W-:Y:S05]  /*5e00*/  BRA `(.L_x_124) ;  /* 0xfffffff0000c7947 */ /* 0x000fea000383ffff */
.L_x_106:
[----:B-1----:R1:W2:Y:S02]  /*5e10*/  SYNCS.PHASECHK.TRANS64.TRYWAIT P0, [R23+URZ+0x20], R14 ;  /* 0x0000200e170075a7 */ /* 0x0022a4000800017f */
[----:B--2---:R-:W-:Y:S05]  /*5e20*/  @!P0 NANOSLEEP.SYNCS 0x989680 ;  /* 0x009896800000895d */ /* 0x004fea0003900000 */
[----:B------:R-:W2:Y:S02]  /*5e30*/  @!P0 SYNCS.PHASECHK.TRANS64 P0, [R23+URZ+0x20], R14 ;  /* 0x0000200e170085a7 */ /* 0x000ea4000800007f */
[----:B--2---:R-:W-:Y:S05]  /*5e40*/  @!P0 BRA `(.L_x_106) ;  /* 0xfffffffc00f08947 */ /* 0x004fea000383ffff */
[----:B------:R-:W-:Y:S05]  /*5e50*/  BRA `(.L_x_125) ;  /* 0xfffffff000447947 */ /* 0x000fea000383ffff */
.L_x_114:
[----:B------:R-:W-:Y:S01]  /*5e60*/  BSSY B0, `(.L_x_126) ;  /* 0x0000006000007945 */ /* 0x000fe20003800000 */
[----:B------:R-:W-:-:S07]  /*5e70*/  IMAD.MOV.U32 R15, RZ, RZ, -0x1 ;  /* 0xffffffffff0f7424 */ /* 0x000fce00078e00ff */
[----:B------:R-:W-:Y:S05]  /*5e80*/  WARPSYNC.COLLECTIVE R15, `(.L_x_127) ;  /* 0x000000000f0c7348 */ /* 0x000fea0003c00000 */
[----:B------:R-:W-:Y:S02]  /*5e90*/  ELECT P6, UR62, PT ;  /* 0x00000000003e782f */ /* 0x000fe400038c0000 */
[----:B------:R-:W-:Y:S01]  /*5ea0*/  MOV R14, UR62 ;  /* 0x0000003e000e7c02 */ /* 0x000fe20008000f00 */
[----:B------:R-:W-:Y:S10]  /*5eb0*/  ENDCOLLECTIVE ;  /* 0x000000000000791b */ /* 0x000ff40003800000 */
.L_x_127:
[----:B------:R-:W-:Y:S05]  /*5ec0*/  BSYNC B0 ;  /* 0x0000000000007941 */ /* 0x000fea0003800000 */
.L_x_126:
[----:B------:R-:W-:Y:S05]  /*5ed0*/  BRA `(.L_x_128) ;  /* 0xfffffff800d07947 */ /* 0x000fea000383ffff */
.L_x_118:
[----:B0-----:R0:W1:Y:S02]  /*5ee0*/  SYNCS.PHASECHK.TRANS64.TRYWAIT P0, [R7+URZ], R2 ;  /* 0x00000002070075a7 */ /* 0x001064000800017f */
[----:B-1----:R-:W-:Y:S05]  /*5ef0*/  @!P0 NANOSLEEP.SYNCS 0x989680 ;  /* 0x009896800000895d */ /* 0x002fea0003900000 */
[----:B------:R-:W1:Y:S02]  /*5f00*/  @!P0 SYNCS.PHASECHK.TRANS64 P0, [R7+URZ], R2 ;  /* 0x00000002070085a7 */ /* 0x000e64000800007f */
[----:B-1----:R-:W-:Y:S05]  /*5f10*/  @!P0 BRA `(.L_x_118) ;  /* 0xfffffffc00f08947 */ /* 0x002fea000383ffff */
[----:B------:R-:W-:Y:S05]  /*5f20*/  BRA `(.L_x_129) ;  /* 0xfffffffc00107947 */ /* 0x000fea000383ffff */
.L_x_119:
[----:B0-----:R0:W1:Y:S02]  /*5f30*/  SYNCS.PHASECHK.TRANS64.TRYWAIT P0, [R6+URZ], R3 ;  /* 0x00000003060075a7 */ /* 0x001064000800017f */
[----:B-1----:R-:W-:Y:S05]  /*5f40*/  @!P0 NANOSLEEP.SYNCS 0x989680 ;  /* 0x009896800000895d */ /* 0x002fea0003900000 */
[----:B------:R-:W1:Y:S02]  /*5f50*/  @!P0 SYNCS.PHASECHK.TRANS64 P0, [R6+URZ], R3 ;  /* 0x00000003060085a7 */ /* 0x000e64000800007f */
[----:B-1----:R-:W-:Y:S05]  /*5f60*/  @!P0 BRA `(.L_x_119) ;  /* 0xfffffffc00f08947 */ /* 0x002fea000383ffff */
[----:B------:R-:W-:Y:S05]  /*5f70*/  BRA `(.L_x_130) ;  /* 0xfffffffc00207947 */ /* 0x000fea000383ffff */
.L_x_120:
[----:B-1----:R1:W2:Y:S02]  /*5f80*/  SYNCS.PHASECHK.TRANS64.TRYWAIT P0, [R7+URZ], R4 ;  /* 0x00000004070075a7 */ /* 0x0022a4000800017f */
[----:B--2---:R-:W-:Y:S05]  /*5f90*/  @!P0 NANOSLEEP.SYNCS 0x989680 ;  /* 0x009896800000895d */ /* 0x004fea0003900000 */
[----:B------:R-:W2:Y:S02]  /*5fa0*/  @!P0 SYNCS.PHASECHK.TRANS64 P0, [R7+URZ], R4 ;  /* 0x00000004070085a7 */ /* 0x000ea4000800007f */
[----:B--2---:R-:W-:Y:S05]  /*5fb0*/  @!P0 BRA `(.L_x_120) ;  /* 0xfffffffc00f08947 */ /* 0x004fea000383ffff */
[----:B------:R-:W-:Y:S05]  /*5fc0*/  BRA `(.L_x_131) ;  /* 0xfffffffc00287947 */ /* 0x000fea000383ffff */
.L_x_132:
[----:B------:R-:W-:-:S00]  /*5fd0*/  BRA `(.L_x_132) ;  /* 0xfffffffc00fc7947 */ /* 0x000fc0000383ffff */
[----:B------:R-:W-:-:S00]  /*5fe0*/  NOP ;  /* 0x0000000000007918 */ /* 0x000fc00000000000 */
        /* <DEDUP_REMOVED lines=9> */
.L_x_133:


//--------------------- .nv.global.init           --------------------------
	.section	.nv.global.init,"aw",@progbits
.nv.global.init:
	.type		$str$22,@object
	.size		$str$22,($str$23 - $str$22)
$str$22:
        /*0000*/ 	.byte	0x6b, 0x5f, 0x74, 0x69, 0x6c, 0x65, 0x5f, 0x63, 0x6f, 0x75, 0x6e, 0x74, 0x20, 0x3e, 0x3d, 0x20
        /*0010*/ 	.byte	0x31, 0x00
	.type		$str$23,@object
	.size		$str$23,(__unnamed_1 - $str$23)
$str$23:
        /*0012*/ 	.byte	0x2f, 0x74, 0x6d, 0x70, 0x2f, 0x63, 0x75, 0x74, 0x6c, 0x61, 0x73, 0x73, 0x5f, 0x73, 0x77, 0x65
        /*0022*/ 	.byte	0x65, 0x70, 0x5f, 0x73, 0x72, 0x63, 0x2f, 0x69, 0x6e, 0x63, 0x6c, 0x75, 0x64, 0x65, 0x2f, 0x63
        /*0032*/ 	.byte	0x75, 0x74, 0x6c, 0x61, 0x73, 0x73, 0x2f, 0x67, 0x65, 0x6d, 0x6d, 0x2f, 0x63, 0x6f, 0x6c, 0x6c
        /*0042*/ 	.byte	0x65, 0x63, 0x74, 0x69, 0x76, 0x65, 0x2f, 0x73, 0x6d, 0x39, 0x30, 0x5f, 0x6d, 0x6d, 0x61, 0x5f
        /*0052*/ 	.byte	0x74, 0x6d, 0x61, 0x5f, 0x67, 0x6d, 0x6d, 0x61, 0x5f, 0x73, 0x73, 0x5f, 0x77, 0x61, 0x72, 0x70
        /*0062*/ 	.byte	0x73, 0x70, 0x65, 0x63, 0x69, 0x61, 0x6c, 0x69, 0x7a, 0x65, 0x64, 0x2e, 0x68, 0x70, 0x70, 0x00
	.type		__unnamed_1,@object
	.size		__unnamed_1,(.L_0 - __unnamed_1)
__unnamed_1:
        /*0072*/ 	.byte	0x76, 0x6f, 0x69, 0x64, 0x20, 0x63, 0x75, 0x74, 0x6c, 0x61, 0x73, 0x73, 0x3a, 0x3a, 0x67, 0x65
        /* <DEDUP_REMOVED lines=175> */
        /*0b72*/ 	.byte	0x69, 0x64, 0x65, 0x6e, 0x74, 0x69, 0x74, 0x79, 0x5d, 0x00
.L_0:


//--------------------- .nv.shared._ZN7cutlass13device_kernelINS_4gemm6kernel13GemmUniversalIN4cute5tupleIJiiiiEEENS1_10collective13CollectiveMmaINS1_34MainloopSm90TmaGmmaWarpSpecializedILi4ENS5_IJNS4_1CILi8EEENSA_ILi1EEESC_EEENS1_35KernelTmaWarpSpecializedCooperativeEEENS5_IJNSA_ILi128EEENSA_ILi64EEESH_EEEfNS5_IJlSC_lEEEfSJ_NS4_8TiledMMAINS4_8MMA_AtomIJNS4_4SM904GMMA29MMA_64x64x8_F32TF32TF32_SS_TNILNSN_7ScaleInE1ELSP_1EEEEEENS4_6LayoutINS5_IJNSA_ILi2EEESC_SC_EEENS5_IJSC_NSA_ILi0EEESV_EEEEENS5_IJNS4_10UnderscoreESY_SY_EEEEENS4_13SM90_TMA_LOADENS4_14ComposedLayoutINS4_7SwizzleILi3ELi4ELi3EEENS4_18smem_ptr_flag_bitsILi32EEENSS_INS5_IJSB_NSA_ILi32EEEEEENS5_IJS17_SC_EEEEEEEvNS4_8identityENS4_23SM90_TMA_LOAD_MULTICASTES1B_vS1C_EENS_8epilogue10collective6detail29Sm90TmaWarpSpecializedAdapterINS1G_15DefaultEpilogueIfSJ_SJ_NS1F_6thread17LinearCombinationIfLi1EffLNS1K_9ScaleType4KindE0ELNS_15FloatRoundStyleE2EfEENS1_15EpilogueDefaultEEEEEvvEEEEvNT_6ParamsE --------------------------
	.section	.nv.shared._ZN7cutlass13device_kernelINS_4gemm6kernel13GemmUniversalIN4cute5tupleIJiiiiEEENS1_10collective13CollectiveMmaINS1_34MainloopSm90TmaGmmaWarpSpecializedILi4ENS5_IJNS4_1CILi8EEENSA_ILi1EEESC_EEENS1_35KernelTmaWarpSpecializedCooperativeEEENS5_IJNSA_ILi128EEENSA_ILi64EEESH_EEEfNS5_IJlSC_lEEEfSJ_NS4_8TiledMMAINS4_8MMA_AtomIJNS4_4SM904GMMA29MMA_64x64x8_F32TF32TF32_SS_TNILNSN_7ScaleInE1ELSP_1EEEEEENS4_6LayoutINS5_IJNSA_ILi2EEESC_SC_EEENS5_IJSC_NSA_ILi0EEESV_EEEEENS5_IJNS4_10UnderscoreESY_SY_EEEEENS4_13SM90_TMA_LOADENS4_14ComposedLayoutINS4_7SwizzleILi3ELi4ELi3EEENS4_18smem_ptr_flag_bitsILi32EEENSS_INS5_IJSB_NSA_ILi32EEEEEENS5_IJS17_SC_EEEEEEEvNS4_8identityENS4_23SM90_TMA_LOAD_MULTICASTES1B_vS1C_EENS_8epilogue10collective6detail29Sm90TmaWarpSpecializedAdapterINS1G_15DefaultEpilogueIfSJ_SJ_NS1F_6thread17LinearCombinationIfLi1EffLNS1K_9ScaleType4KindE0ELNS_15FloatRoundStyleE2EfEENS1_15EpilogueDefaultEEEEEvvEEEEvNT_6ParamsE,"aw",@nobits
	.sectionflags	@""
	.align	16
	.zero		1024


//--------------------- .nv.shared.reserved.0     --------------------------
	.section	.nv.shared.reserved.0,"aw",@nobits
	.weak		__nv_reservedSMEM_offset_0_alias
	.size		__nv_reservedSMEM_offset_0_alias, 0, 0
	.other		__nv_reservedSMEM_offset_0_alias,@"STO_CUDA_RESERVED_SHARED STV_DEFAULT"
__nv_reservedSMEM_offset_0_alias:
	.zero		0


//--------------------- .nv.global                --------------------------
	.section	.nv.global,"aw",@nobits
.nv.global:
	.type		_ZN40_INTERNAL_ddd39f63_4_k_cu_6345d71a_177654cute1_E,@object
	.size		_ZN40_INTERNAL_ddd39f63_4_k_cu_6345d71a_177654cute1_E,(_ZN40_INTERNAL_ddd39f63_4_k_cu_6345d71a_177654cuda3std3__45__cpo6cbeginE - _ZN40_INTERNAL_ddd39f63_4_k_cu_6345d71a_177654cute1_E)
_ZN40_INTERNAL_ddd39f63_4_k_cu_6345d71a_177654cute1_E:
	.zero		1
	.type		_ZN40_INTERNAL_ddd39f63_4_k_cu_6345d71a_177654cuda3std3__45__cpo6cbeginE,@object
	.size		_ZN40_INTERNAL_ddd39f63_4_k_cu_6345d71a_177654cuda3std3__45__cpo6cbeginE,(_ZN40_INTERNAL_ddd39f63_4_k_cu_6345d71a_177654cuda3std3__48in_placeE - _ZN40_INTERNAL_ddd39f63_4_k_cu_6345d71a_177654cuda3std3__45__cpo6cbeginE)
_ZN40_INTERNAL_ddd39f63_4_k_cu_6345d71a_177654cuda3std3__45__cpo6cbeginE:
	.zero		1
	.type		_ZN40_INTERNAL_ddd39f63_4_k_cu_6345d71a_177654cuda3std3__48in_placeE,@object
	.size		_ZN40_INTERNAL_ddd39f63_4_k_cu_6345d71a_177654cuda3std3__48in_placeE,(_ZN40_INTERNAL_ddd39f63_4_k_cu_6345d71a_177654cuda3std6ranges3__45__cpo9iter_moveE - _ZN40_INTERNAL_ddd39f63_4_k_cu_6345d71a_177654cuda3std3__48in_placeE)
_ZN40_INTERNAL_ddd39f63_4_k_cu_6345d71a_177654cuda3std3__48in_placeE:
	.zero		1
	.type		_ZN40_INTERNAL_ddd39f63_4_k_cu_6345d71a_177654cuda3std6ranges3__45__cpo9iter_moveE,@object
	.size		_ZN40_INTERNAL_ddd39f63_4_k_cu_6345d71a_177654cuda3std6ranges3__45__cpo9iter_moveE,(_ZN40_INTERNAL_ddd39f63_4_k_cu_6345d71a_177654cuda3std3__45__cpo5beginE - _ZN40_INTERNAL_ddd39f63_4_k_cu_6345d71a_177654cuda3std6ranges3__45__cpo9iter_moveE)
_ZN40_INTERNAL_ddd39f63_4_k_cu_6345d71a_177654cuda3std6ranges3__45__cpo9iter_moveE:
	.zero		1
	.type		_ZN40_INTERNAL_ddd39f63_4_k_cu_6345d71a_177654cuda3std3__45__cpo5beginE,@object
	.size		_ZN40_INTERNAL_ddd39f63_4_k_cu_6345d71a_177654cuda3std3__45__cpo5beginE,(_ZN40_INTERNAL_ddd39f63_4_k_cu_6345d71a_177654cuda3std3__442_GLOBAL__N__ddd39f63_4_k_cu_6345d71a_177656ignoreE - _ZN40_INTERNAL_ddd39f63_4_k_cu_6345d71a_177654cuda3std3__45__cpo5beginE)
_ZN40_INTERNAL_ddd39f63_4_k_cu_6345d71a_177654cuda3std3__45__cpo5beginE:
	.zero		1
	.type		_ZN40_INTERNAL_ddd39f63_4_k_cu_6345d71a_177654cuda3std3__442_GLOBAL__N__ddd39f63_4_k_cu_6345d71a_177656ignoreE,@object
	.size		_ZN40_INTERNAL_ddd39f63_4_k_cu_6345d71a_177654cuda3std3__442_GLOBAL__N__ddd39f63_4_k_cu_6345d71a_177656ignoreE,(_ZN40_INTERNAL_ddd39f63_4_k_cu_6345d71a_177654cute7productE - _ZN40_INTERNAL_ddd39f63_4_k_cu_6345d71a_177654cuda3std3__442_GLOBAL__N__ddd39f63_4_k_cu_6345d71a_177656ignoreE)
_ZN40_INTERNAL_ddd39f63_4_k_cu_6345d71a_177654cuda3std3__442_GLOBAL__N__ddd39f63_4_k_cu_6345d71a_177656ignoreE:
	.zero		1
	.type		_ZN40_INTERNAL_ddd39f63_4_k_cu_6345d71a_177654cute7productE,@object
	.size		_ZN40_INTERNAL_ddd39f63_4_k_cu_6345d71a_177654cute7productE,(_ZN40_INTERNAL_ddd39f63_4_k_cu_6345d71a_177654cuda3std3__45__cpo3endE - _ZN40_INTERNAL_ddd39f63_4_k_cu_6345d71a_177654cute7productE)
_ZN40_INTERNAL_ddd39f63_4_k_cu_6345d71a_177654cute7productE:
	.zero		1
	.type		_ZN40_INTERNAL_ddd39f63_4_k_cu_6345d71a_177654cuda3std3__45__cpo3endE,@object
	.size		_ZN40_INTERNAL_ddd39f63_4_k_cu_6345d71a_177654cuda3std3__45__cpo3endE,(_ZN40_INTERNAL_ddd39f63_4_k_cu_6345d71a_177654cuda3std3__419piecewise_constructE - _ZN40_INTERNAL_ddd39f63_4_k_cu_6345d71a_177654cuda3std3__45__cpo3endE)
_ZN40_INTERNAL_ddd39f63_4_k_cu_6345d71a_177654cuda3std3__45__cpo3endE:
	.zero		1
	.type		_ZN40_INTERNAL_ddd39f63_4_k_cu_6345d71a_177654cuda3std3__419piecewise_constructE,@object
	.size		_ZN40_INTERNAL_ddd39f63_4_k_cu_6345d71a_177654cuda3std3__419piecewise_constructE,(_ZN40_INTERNAL_ddd39f63_4_k_cu_6345d71a_177654cuda3std3__45__cpo4cendE - _ZN40_INTERNAL_ddd39f63_4_k_cu_6345d71a_177654cuda3std3__419piecewise_constructE)
_ZN40_INTERNAL_ddd39f63_4_k_cu_6345d71a_177654cuda3std3__419piecewise_constructE:
	.zero		1
	.type		_ZN40_INTERNAL_ddd39f63_4_k_cu_6345d71a_177654cuda3std3__45__cpo4cendE,@object
	.size		_ZN40_INTERNAL_ddd39f63_4_k_cu_6345d71a_177654cuda3std3__45__cpo4cendE,(_ZN40_INTERNAL_ddd39f63_4_k_cu_6345d71a_177654cuda3std6ranges3__45__cpo4swapE - _ZN40_INTERNAL_ddd39f63_4_k_cu_6345d71a_177654cuda3std3__45__cpo4cendE)
_ZN40_INTERNAL_ddd39f63_4_k_cu_6345d71a_177654cuda3std3__45__cpo4cendE:
	.zero		1
	.type		_ZN40_INTERNAL_ddd39f63_4_k_cu_6345d71a_177654cuda3std6ranges3__45__cpo4swapE,@object
	.size		_ZN40_INTERNAL_ddd39f63_4_k_cu_6345d71a_177654cuda3std6ranges3__45__cpo4swapE,(.L_8 - _ZN40_INTERNAL_ddd39f63_4_k_cu_6345d71a_177654cuda3std6ranges3__45__cpo4swapE)
_ZN40_INTERNAL_ddd39f63_4_k_cu_6345d71a_177654cuda3std6ranges3__45__cpo4swapE:
	.zero		1
.L_8:


//--------------------- .nv.constant0._ZN7cutlass13device_kernelINS_4gemm6kernel13GemmUniversalIN4cute5tupleIJiiiiEEENS1_10collective13CollectiveMmaINS1_34MainloopSm90TmaGmmaWarpSpecializedILi4ENS5_IJNS4_1CILi8EEENSA_ILi1EEESC_EEENS1_35KernelTmaWarpSpecializedCooperativeEEENS5_IJNSA_ILi128EEENSA_ILi64EEESH_EEEfNS5_IJlSC_lEEEfSJ_NS4_8TiledMMAINS4_8MMA_AtomIJNS4_4SM904GMMA29MMA_64x64x8_F32TF32TF32_SS_TNILNSN_7ScaleInE1ELSP_1EEEEEENS4_6LayoutINS5_IJNSA_ILi2EEESC_SC_EEENS5_IJSC_NSA_ILi0EEESV_EEEEENS5_IJNS4_10UnderscoreESY_SY_EEEEENS4_13SM90_TMA_LOADENS4_14ComposedLayoutINS4_7SwizzleILi3ELi4ELi3EEENS4_18smem_ptr_flag_bitsILi32EEENSS_INS5_IJSB_NSA_ILi32EEEEEENS5_IJS17_SC_EEEEEEEvNS4_8identityENS4_23SM90_TMA_LOAD_MULTICASTES1B_vS1C_EENS_8epilogue10collective6detail29Sm90TmaWarpSpecializedAdapterINS1G_15DefaultEpilogueIfSJ_SJ_NS1F_6thread17LinearCombinationIfLi1EffLNS1K_9ScaleType4KindE0ELNS_15FloatRoundStyleE2EfEENS1_15EpilogueDefaultEEEEEvvEEEEvNT_6ParamsE --------------------------
	.section	.nv.constant0._ZN7cutlass13device_kernelINS_4gemm6kernel13GemmUniversalIN4cute5tupleIJiiiiEEENS1_10collective13CollectiveMmaINS1_34MainloopSm90TmaGmmaWarpSpecializedILi4ENS5_IJNS4_1CILi8EEENSA_ILi1EEESC_EEENS1_35KernelTmaWarpSpecializedCooperativeEEENS5_IJNSA_ILi128EEENSA_ILi64EEESH_EEEfNS5_IJlSC_lEEEfSJ_NS4_8TiledMMAINS4_8MMA_AtomIJNS4_4SM904GMMA29MMA_64x64x8_F32TF32TF32_SS_TNILNSN_7ScaleInE1ELSP_1EEEEEENS4_6LayoutINS5_IJNSA_ILi2EEESC_SC_EEENS5_IJSC_NSA_ILi0EEESV_EEEEENS5_IJNS4_10UnderscoreESY_SY_EEEEENS4_13SM90_TMA_LOADENS4_14ComposedLayoutINS4_7SwizzleILi3ELi4ELi3EEENS4_18smem_ptr_flag_bitsILi32EEENSS_INS5_IJSB_NSA_ILi32EEEEEENS5_IJS17_SC_EEEEEEEvNS4_8identityENS4_23SM90_TMA_LOAD_MULTICASTES1B_vS1C_EENS_8epilogue10collective6detail29Sm90TmaWarpSpecializedAdapterINS1G_15DefaultEpilogueIfSJ_SJ_NS1F_6thread17LinearCombinationIfLi1EffLNS1K_9ScaleType4KindE0ELNS_15FloatRoundStyleE2EfEENS1_15EpilogueDefaultEEEEEvvEEEEvNT_6ParamsE,"a",@progbits
	.sectionflags	@""
	.align	4
.nv.constant0._ZN7cutlass13device_kernelINS_4gemm6kernel13GemmUniversalIN4cute5tupleIJiiiiEEENS1_10collective13CollectiveMmaINS1_34MainloopSm90TmaGmmaWarpSpecializedILi4ENS5_IJNS4_1CILi8EEENSA_ILi1EEESC_EEENS1_35KernelTmaWarpSpecializedCooperativeEEENS5_IJNSA_ILi128EEENSA_ILi64EEESH_EEEfNS5_IJlSC_lEEEfSJ_NS4_8TiledMMAINS4_8MMA_AtomIJNS4_4SM904GMMA29MMA_64x64x8_F32TF32TF32_SS_TNILNSN_7ScaleInE1ELSP_1EEEEEENS4_6LayoutINS5_IJNSA_ILi2EEESC_SC_EEENS5_IJSC_NSA_ILi0EEESV_EEEEENS5_IJNS4_10UnderscoreESY_SY_EEEEENS4_13SM90_TMA_LOADENS4_14ComposedLayoutINS4_7SwizzleILi3ELi4ELi3EEENS4_18smem_ptr_flag_bitsILi32EEENSS_INS5_IJSB_NSA_ILi32EEEEEENS5_IJS17_SC_EEEEEEEvNS4_8identityENS4_23SM90_TMA_LOAD_MULTICASTES1B_vS1C_EENS_8epilogue10collective6detail29Sm90TmaWarpSpecializedAdapterINS1G_15DefaultEpilogueIfSJ_SJ_NS1F_6thread17LinearCombinationIfLi1EffLNS1K_9ScaleType4KindE0ELNS_15FloatRoundStyleE2EfEENS1_15EpilogueDefaultEEEEEvvEEEEvNT_6ParamsE:
	.zero		1664


//--------------------- SYMBOLS --------------------------

	.type		.nv.reservedSmem.offset0,@object
	.size		.nv.reservedSmem.offset0,0x4
	.type		__assertfail,@function
